//
// Generated by NVIDIA NVVM Compiler
//
// Compiler Build ID: CL-36424714
// Cuda compilation tools, release 13.0, V13.0.88
// Based on NVVM 20.0.0
//

.version 9.0
.target sm_100
.address_size 64

	// .globl	_Z16matmul_v1_kernelILi256ELi128ELi32ELi32ELi32ELi32E13__nv_bfloat16EvPKT5_S3_PS1_iii
// _ZZ16matmul_v1_kernelILi256ELi128ELi32ELi32ELi32ELi32E13__nv_bfloat16EvPKT5_S3_PS1_iiiE8A_shared has been demoted
// _ZZ16matmul_v1_kernelILi256ELi128ELi32ELi32ELi32ELi32E13__nv_bfloat16EvPKT5_S3_PS1_iiiE8B_shared has been demoted

.visible .entry _Z16matmul_v1_kernelILi256ELi128ELi32ELi32ELi32ELi32E13__nv_bfloat16EvPKT5_S3_PS1_iii(
	.param .u64 .ptr .align 1 _Z16matmul_v1_kernelILi256ELi128ELi32ELi32ELi32ELi32E13__nv_bfloat16EvPKT5_S3_PS1_iii_param_0,
	.param .u64 .ptr .align 1 _Z16matmul_v1_kernelILi256ELi128ELi32ELi32ELi32ELi32E13__nv_bfloat16EvPKT5_S3_PS1_iii_param_1,
	.param .u64 .ptr .align 1 _Z16matmul_v1_kernelILi256ELi128ELi32ELi32ELi32ELi32E13__nv_bfloat16EvPKT5_S3_PS1_iii_param_2,
	.param .u32 _Z16matmul_v1_kernelILi256ELi128ELi32ELi32ELi32ELi32E13__nv_bfloat16EvPKT5_S3_PS1_iii_param_3,
	.param .u32 _Z16matmul_v1_kernelILi256ELi128ELi32ELi32ELi32ELi32E13__nv_bfloat16EvPKT5_S3_PS1_iii_param_4,
	.param .u32 _Z16matmul_v1_kernelILi256ELi128ELi32ELi32ELi32ELi32E13__nv_bfloat16EvPKT5_S3_PS1_iii_param_5
)
{
	.reg .pred 	%p<11>;
	.reg .b16 	%rs<33>;
	.reg .b32 	%r<552>;
	.reg .b32 	%f<1092>;
	.reg .b64 	%rd<43>;
	// demoted variable
	.shared .align 2 .b8 _ZZ16matmul_v1_kernelILi256ELi128ELi32ELi32ELi32ELi32E13__nv_bfloat16EvPKT5_S3_PS1_iiiE8A_shared[16384];
	// demoted variable
	.shared .align 2 .b8 _ZZ16matmul_v1_kernelILi256ELi128ELi32ELi32ELi32ELi32E13__nv_bfloat16EvPKT5_S3_PS1_iiiE8B_shared[8192];
	ld.param.u64 	%rd15, [_Z16matmul_v1_kernelILi256ELi128ELi32ELi32ELi32ELi32E13__nv_bfloat16EvPKT5_S3_PS1_iii_param_0];
	ld.param.u64 	%rd16, [_Z16matmul_v1_kernelILi256ELi128ELi32ELi32ELi32ELi32E13__nv_bfloat16EvPKT5_S3_PS1_iii_param_1];
	ld.param.u32 	%r16, [_Z16matmul_v1_kernelILi256ELi128ELi32ELi32ELi32ELi32E13__nv_bfloat16EvPKT5_S3_PS1_iii_param_4];
	ld.param.u32 	%r17, [_Z16matmul_v1_kernelILi256ELi128ELi32ELi32ELi32ELi32E13__nv_bfloat16EvPKT5_S3_PS1_iii_param_5];
	cvta.to.global.u64 	%rd1, %rd15;
	cvta.to.global.u64 	%rd2, %rd16;
	mov.u32 	%r1, %tid.x;
	mov.u32 	%r18, %ctaid.x;
	and.b32  	%r2, %r1, 31;
	add.s32 	%r19, %r16, 127;
	shr.s32 	%r20, %r19, 31;
	shr.u32 	%r21, %r20, 25;
	add.s32 	%r22, %r19, %r21;
	shr.s32 	%r23, %r22, 7;
	div.s32 	%r24, %r18, %r23;
	mul.lo.s32 	%r25, %r24, %r23;
	sub.s32 	%r26, %r18, %r25;
	shl.b32 	%r3, %r24, 8;
	shl.b32 	%r4, %r26, 7;
	and.b32  	%r5, %r1, 96;
	shr.u32 	%r27, %r1, 2;
	and.b32  	%r6, %r27, 224;
	setp.lt.s32 	%p1, %r17, 1;
	mov.f32 	%f1028, 0f00000000;
	mov.f32 	%f1029, %f1028;
	mov.f32 	%f1030, %f1028;
	mov.f32 	%f1031, %f1028;
	mov.f32 	%f1032, %f1028;
	mov.f32 	%f1033, %f1028;
	mov.f32 	%f1034, %f1028;
	mov.f32 	%f1035, %f1028;
	mov.f32 	%f1036, %f1028;
	mov.f32 	%f1037, %f1028;
	mov.f32 	%f1038, %f1028;
	mov.f32 	%f1039, %f1028;
	mov.f32 	%f1040, %f1028;
	mov.f32 	%f1041, %f1028;
	mov.f32 	%f1042, %f1028;
	mov.f32 	%f1043, %f1028;
	mov.f32 	%f1044, %f1028;
	mov.f32 	%f1045, %f1028;
	mov.f32 	%f1046, %f1028;
	mov.f32 	%f1047, %f1028;
	mov.f32 	%f1048, %f1028;
	mov.f32 	%f1049, %f1028;
	mov.f32 	%f1050, %f1028;
	mov.f32 	%f1051, %f1028;
	mov.f32 	%f1052, %f1028;
	mov.f32 	%f1053, %f1028;
	mov.f32 	%f1054, %f1028;
	mov.f32 	%f1055, %f1028;
	mov.f32 	%f1056, %f1028;
	mov.f32 	%f1057, %f1028;
	mov.f32 	%f1058, %f1028;
	mov.f32 	%f1059, %f1028;
	@%p1 bra 	$L__BB0_17;
	mul.lo.s32 	%r28, %r3, %r17;
	mul.wide.s32 	%rd17, %r28, 2;
	add.s64 	%rd41, %rd1, %rd17;
	mul.lo.s32 	%r29, %r4, %r17;
	mul.wide.s32 	%rd18, %r29, 2;
	add.s64 	%rd42, %rd2, %rd18;
	mul.lo.s32 	%r30, %r1, %r17;
	shl.b32 	%r7, %r30, 1;
	shl.b32 	%r31, %r1, 7;
	mov.u32 	%r32, _ZZ16matmul_v1_kernelILi256ELi128ELi32ELi32ELi32ELi32E13__nv_bfloat16EvPKT5_S3_PS1_iiiE8A_shared;
	add.s32 	%r8, %r32, %r31;
	mov.u32 	%r33, _ZZ16matmul_v1_kernelILi256ELi128ELi32ELi32ELi32ELi32E13__nv_bfloat16EvPKT5_S3_PS1_iiiE8B_shared;
	add.s32 	%r9, %r33, %r31;
	shl.b32 	%r34, %r6, 6;
	add.s32 	%r35, %r32, %r34;
	shl.b32 	%r36, %r5, 6;
	add.s32 	%r37, %r33, %r36;
	shl.b32 	%r38, %r2, 6;
	add.s32 	%r10, %r38, %r35;
	add.s32 	%r11, %r38, %r37;
	add.s32 	%r12, %r17, -1;
	setp.lt.u32 	%p2, %r17, 33;
	mov.f32 	%f1028, 0f00000000;
	@%p2 bra 	$L__BB0_11;
	shr.u32 	%r39, %r12, 5;
	add.s32 	%r40, %r39, 1;
	and.b32  	%r41, %r40, 268435454;
	neg.s32 	%r551, %r41;
	mov.f32 	%f1028, 0f00000000;
	mul.wide.u32 	%rd7, %r7, 2;
	mov.f32 	%f1029, %f1028;
	mov.f32 	%f1030, %f1028;
	mov.f32 	%f1031, %f1028;
	mov.f32 	%f1032, %f1028;
	mov.f32 	%f1033, %f1028;
	mov.f32 	%f1034, %f1028;
	mov.f32 	%f1035, %f1028;
	mov.f32 	%f1036, %f1028;
	mov.f32 	%f1037, %f1028;
	mov.f32 	%f1038, %f1028;
	mov.f32 	%f1039, %f1028;
	mov.f32 	%f1040, %f1028;
	mov.f32 	%f1041, %f1028;
	mov.f32 	%f1042, %f1028;
	mov.f32 	%f1043, %f1028;
	mov.f32 	%f1044, %f1028;
	mov.f32 	%f1045, %f1028;
	mov.f32 	%f1046, %f1028;
	mov.f32 	%f1047, %f1028;
	mov.f32 	%f1048, %f1028;
	mov.f32 	%f1049, %f1028;
	mov.f32 	%f1050, %f1028;
	mov.f32 	%f1051, %f1028;
	mov.f32 	%f1052, %f1028;
	mov.f32 	%f1053, %f1028;
	mov.f32 	%f1054, %f1028;
	mov.f32 	%f1055, %f1028;
	mov.f32 	%f1056, %f1028;
	mov.f32 	%f1057, %f1028;
	mov.f32 	%f1058, %f1028;
	mov.f32 	%f1059, %f1028;
$L__BB0_3:
	setp.lt.u32 	%p3, %r1, 128;
	add.s64 	%rd8, %rd41, %rd7;
	@%p3 bra 	$L__BB0_18;
$L__BB0_4:
	setp.lt.u32 	%p4, %r1, 64;
	add.s64 	%rd9, %rd42, %rd7;
	@%p4 bra 	$L__BB0_5;
	bra.uni 	$L__BB0_6;
$L__BB0_5:
	ld.global.v4.u32 	{%r46, %r47, %r48, %r49}, [%rd9];
	st.shared.v4.u32 	[%r9], {%r46, %r47, %r48, %r49};
$L__BB0_6:
	setp.gt.u32 	%p5, %r1, 127;
	bar.sync 	0;
	// begin inline asm
	ldmatrix.sync.aligned.m8n8.x2.shared.b16 {%r50, %r51}, [%r10];
	// end inline asm
	add.s32 	%r55, %r10, 16;
	// begin inline asm
	ldmatrix.sync.aligned.m8n8.x2.shared.b16 {%r53, %r54}, [%r55];
	// end inline asm
	add.s32 	%r58, %r10, 32;
	// begin inline asm
	ldmatrix.sync.aligned.m8n8.x2.shared.b16 {%r56, %r57}, [%r58];
	// end inline asm
	add.s32 	%r61, %r10, 48;
	// begin inline asm
	ldmatrix.sync.aligned.m8n8.x2.shared.b16 {%r59, %r60}, [%r61];
	// end inline asm
	add.s32 	%r64, %r10, 1088;
	// begin inline asm
	ldmatrix.sync.aligned.m8n8.x2.shared.b16 {%r62, %r63}, [%r64];
	// end inline asm
	add.s32 	%r67, %r10, 1104;
	// begin inline asm
	ldmatrix.sync.aligned.m8n8.x2.shared.b16 {%r65, %r66}, [%r67];
	// end inline asm
	add.s32 	%r70, %r10, 1120;
	// begin inline asm
	ldmatrix.sync.aligned.m8n8.x2.shared.b16 {%r68, %r69}, [%r70];
	// end inline asm
	add.s32 	%r73, %r10, 1136;
	// begin inline asm
	ldmatrix.sync.aligned.m8n8.x2.shared.b16 {%r71, %r72}, [%r73];
	// end inline asm
	// begin inline asm
	ldmatrix.sync.aligned.m8n8.x1.shared.b16 {%r74}, [%r11];
	// end inline asm
	add.s32 	%r77, %r11, 16;
	// begin inline asm
	ldmatrix.sync.aligned.m8n8.x1.shared.b16 {%r76}, [%r77];
	// end inline asm
	add.s32 	%r79, %r11, 32;
	// begin inline asm
	ldmatrix.sync.aligned.m8n8.x1.shared.b16 {%r78}, [%r79];
	// end inline asm
	add.s32 	%r81, %r11, 48;
	// begin inline asm
	ldmatrix.sync.aligned.m8n8.x1.shared.b16 {%r80}, [%r81];
	// end inline asm
	add.s32 	%r83, %r11, 576;
	// begin inline asm
	ldmatrix.sync.aligned.m8n8.x1.shared.b16 {%r82}, [%r83];
	// end inline asm
	add.s32 	%r85, %r11, 592;
	// begin inline asm
	ldmatrix.sync.aligned.m8n8.x1.shared.b16 {%r84}, [%r85];
	// end inline asm
	add.s32 	%r87, %r11, 608;
	// begin inline asm
	ldmatrix.sync.aligned.m8n8.x1.shared.b16 {%r86}, [%r87];
	// end inline asm
	add.s32 	%r89, %r11, 624;
	// begin inline asm
	ldmatrix.sync.aligned.m8n8.x1.shared.b16 {%r88}, [%r89];
	// end inline asm
	add.s32 	%r91, %r11, 1152;
	// begin inline asm
	ldmatrix.sync.aligned.m8n8.x1.shared.b16 {%r90}, [%r91];
	// end inline asm
	add.s32 	%r93, %r11, 1168;
	// begin inline asm
	ldmatrix.sync.aligned.m8n8.x1.shared.b16 {%r92}, [%r93];
	// end inline asm
	add.s32 	%r95, %r11, 1184;
	// begin inline asm
	ldmatrix.sync.aligned.m8n8.x1.shared.b16 {%r94}, [%r95];
	// end inline asm
	add.s32 	%r97, %r11, 1200;
	// begin inline asm
	ldmatrix.sync.aligned.m8n8.x1.shared.b16 {%r96}, [%r97];
	// end inline asm
	add.s32 	%r99, %r11, 1728;
	// begin inline asm
	ldmatrix.sync.aligned.m8n8.x1.shared.b16 {%r98}, [%r99];
	// end inline asm
	add.s32 	%r101, %r11, 1744;
	// begin inline asm
	ldmatrix.sync.aligned.m8n8.x1.shared.b16 {%r100}, [%r101];
	// end inline asm
	add.s32 	%r103, %r11, 1760;
	// begin inline asm
	ldmatrix.sync.aligned.m8n8.x1.shared.b16 {%r102}, [%r103];
	// end inline asm
	add.s32 	%r105, %r11, 1776;
	// begin inline asm
	ldmatrix.sync.aligned.m8n8.x1.shared.b16 {%r104}, [%r105];
	// end inline asm
	// begin inline asm
	mma.sync.aligned.m16n8k8.row.col.f32.bf16.bf16.f32 {%f196, %f197, %f198, %f199}, {%r50, %r51}, {%r74}, {%f1059, %f1058, %f1057, %f1056};
	// end inline asm
	// begin inline asm
	mma.sync.aligned.m16n8k8.row.col.f32.bf16.bf16.f32 {%f204, %f205, %f206, %f207}, {%r53, %r54}, {%r76}, {%f196, %f197, %f198, %f199};
	// end inline asm
	// begin inline asm
	mma.sync.aligned.m16n8k8.row.col.f32.bf16.bf16.f32 {%f212, %f213, %f214, %f215}, {%r56, %r57}, {%r78}, {%f204, %f205, %f206, %f207};
	// end inline asm
	// begin inline asm
	mma.sync.aligned.m16n8k8.row.col.f32.bf16.bf16.f32 {%f220, %f221, %f222, %f223}, {%r59, %r60}, {%r80}, {%f212, %f213, %f214, %f215};
	// end inline asm
	// begin inline asm
	mma.sync.aligned.m16n8k8.row.col.f32.bf16.bf16.f32 {%f228, %f229, %f230, %f231}, {%r50, %r51}, {%r82}, {%f1055, %f1054, %f1053, %f1052};
	// end inline asm
	// begin inline asm
	mma.sync.aligned.m16n8k8.row.col.f32.bf16.bf16.f32 {%f236, %f237, %f238, %f239}, {%r53, %r54}, {%r84}, {%f228, %f229, %f230, %f231};
	// end inline asm
	// begin inline asm
	mma.sync.aligned.m16n8k8.row.col.f32.bf16.bf16.f32 {%f244, %f245, %f246, %f247}, {%r56, %r57}, {%r86}, {%f236, %f237, %f238, %f239};
	// end inline asm
	// begin inline asm
	mma.sync.aligned.m16n8k8.row.col.f32.bf16.bf16.f32 {%f252, %f253, %f254, %f255}, {%r59, %r60}, {%r88}, {%f244, %f245, %f246, %f247};
	// end inline asm
	// begin inline asm
	mma.sync.aligned.m16n8k8.row.col.f32.bf16.bf16.f32 {%f260, %f261, %f262, %f263}, {%r50, %r51}, {%r90}, {%f1051, %f1050, %f1049, %f1048};
	// end inline asm
	// begin inline asm
	mma.sync.aligned.m16n8k8.row.col.f32.bf16.bf16.f32 {%f268, %f269, %f270, %f271}, {%r53, %r54}, {%r92}, {%f260, %f261, %f262, %f263};
	// end inline asm
	// begin inline asm
	mma.sync.aligned.m16n8k8.row.col.f32.bf16.bf16.f32 {%f276, %f277, %f278, %f279}, {%r56, %r57}, {%r94}, {%f268, %f269, %f270, %f271};
	// end inline asm
	// begin inline asm
	mma.sync.aligned.m16n8k8.row.col.f32.bf16.bf16.f32 {%f284, %f285, %f286, %f287}, {%r59, %r60}, {%r96}, {%f276, %f277, %f278, %f279};
	// end inline asm
	// begin inline asm
	mma.sync.aligned.m16n8k8.row.col.f32.bf16.bf16.f32 {%f292, %f293, %f294, %f295}, {%r50, %r51}, {%r98}, {%f1047, %f1046, %f1045, %f1044};
	// end inline asm
	// begin inline asm
	mma.sync.aligned.m16n8k8.row.col.f32.bf16.bf16.f32 {%f300, %f301, %f302, %f303}, {%r53, %r54}, {%r100}, {%f292, %f293, %f294, %f295};
	// end inline asm
	// begin inline asm
	mma.sync.aligned.m16n8k8.row.col.f32.bf16.bf16.f32 {%f308, %f309, %f310, %f311}, {%r56, %r57}, {%r102}, {%f300, %f301, %f302, %f303};
	// end inline asm
	// begin inline asm
	mma.sync.aligned.m16n8k8.row.col.f32.bf16.bf16.f32 {%f316, %f317, %f318, %f319}, {%r59, %r60}, {%r104}, {%f308, %f309, %f310, %f311};
	// end inline asm
	// begin inline asm
	mma.sync.aligned.m16n8k8.row.col.f32.bf16.bf16.f32 {%f324, %f325, %f326, %f327}, {%r62, %r63}, {%r74}, {%f1043, %f1042, %f1041, %f1040};
	// end inline asm
	// begin inline asm
	mma.sync.aligned.m16n8k8.row.col.f32.bf16.bf16.f32 {%f332, %f333, %f334, %f335}, {%r65, %r66}, {%r76}, {%f324, %f325, %f326, %f327};
	// end inline asm
	// begin inline asm
	mma.sync.aligned.m16n8k8.row.col.f32.bf16.bf16.f32 {%f340, %f341, %f342, %f343}, {%r68, %r69}, {%r78}, {%f332, %f333, %f334, %f335};
	// end inline asm
	// begin inline asm
	mma.sync.aligned.m16n8k8.row.col.f32.bf16.bf16.f32 {%f348, %f349, %f350, %f351}, {%r71, %r72}, {%r80}, {%f340, %f341, %f342, %f343};
	// end inline asm
	// begin inline asm
	mma.sync.aligned.m16n8k8.row.col.f32.bf16.bf16.f32 {%f356, %f357, %f358, %f359}, {%r62, %r63}, {%r82}, {%f1039, %f1038, %f1037, %f1036};
	// end inline asm
	// begin inline asm
	mma.sync.aligned.m16n8k8.row.col.f32.bf16.bf16.f32 {%f364, %f365, %f366, %f367}, {%r65, %r66}, {%r84}, {%f356, %f357, %f358, %f359};
	// end inline asm
	// begin inline asm
	mma.sync.aligned.m16n8k8.row.col.f32.bf16.bf16.f32 {%f372, %f373, %f374, %f375}, {%r68, %r69}, {%r86}, {%f364, %f365, %f366, %f367};
	// end inline asm
	// begin inline asm
	mma.sync.aligned.m16n8k8.row.col.f32.bf16.bf16.f32 {%f380, %f381, %f382, %f383}, {%r71, %r72}, {%r88}, {%f372, %f373, %f374, %f375};
	// end inline asm
	// begin inline asm
	mma.sync.aligned.m16n8k8.row.col.f32.bf16.bf16.f32 {%f388, %f389, %f390, %f391}, {%r62, %r63}, {%r90}, {%f1035, %f1034, %f1033, %f1032};
	// end inline asm
	// begin inline asm
	mma.sync.aligned.m16n8k8.row.col.f32.bf16.bf16.f32 {%f396, %f397, %f398, %f399}, {%r65, %r66}, {%r92}, {%f388, %f389, %f390, %f391};
	// end inline asm
	// begin inline asm
	mma.sync.aligned.m16n8k8.row.col.f32.bf16.bf16.f32 {%f404, %f405, %f406, %f407}, {%r68, %r69}, {%r94}, {%f396, %f397, %f398, %f399};
	// end inline asm
	// begin inline asm
	mma.sync.aligned.m16n8k8.row.col.f32.bf16.bf16.f32 {%f412, %f413, %f414, %f415}, {%r71, %r72}, {%r96}, {%f404, %f405, %f406, %f407};
	// end inline asm
	// begin inline asm
	mma.sync.aligned.m16n8k8.row.col.f32.bf16.bf16.f32 {%f420, %f421, %f422, %f423}, {%r62, %r63}, {%r98}, {%f1031, %f1030, %f1029, %f1028};
	// end inline asm
	// begin inline asm
	mma.sync.aligned.m16n8k8.row.col.f32.bf16.bf16.f32 {%f428, %f429, %f430, %f431}, {%r65, %r66}, {%r100}, {%f420, %f421, %f422, %f423};
	// end inline asm
	// begin inline asm
	mma.sync.aligned.m16n8k8.row.col.f32.bf16.bf16.f32 {%f436, %f437, %f438, %f439}, {%r68, %r69}, {%r102}, {%f428, %f429, %f430, %f431};
	// end inline asm
	// begin inline asm
	mma.sync.aligned.m16n8k8.row.col.f32.bf16.bf16.f32 {%f444, %f445, %f446, %f447}, {%r71, %r72}, {%r104}, {%f436, %f437, %f438, %f439};
	// end inline asm
	bar.sync 	0;
	@%p5 bra 	$L__BB0_8;
	add.s64 	%rd20, %rd41, %rd7;
	ld.global.v4.u32 	{%r202, %r203, %r204, %r205}, [%rd20+64];
	st.shared.v4.u32 	[%r8], {%r202, %r203, %r204, %r205};
$L__BB0_8:
	setp.gt.u32 	%p6, %r1, 63;
	@%p6 bra 	$L__BB0_10;
	add.s64 	%rd22, %rd42, %rd7;
	ld.global.v4.u32 	{%r206, %r207, %r208, %r209}, [%rd22+64];
	st.shared.v4.u32 	[%r9], {%r206, %r207, %r208, %r209};
$L__BB0_10:
	bar.sync 	0;
	// begin inline asm
	ldmatrix.sync.aligned.m8n8.x2.shared.b16 {%r210, %r211}, [%r10];
	// end inline asm
	add.s32 	%r215, %r10, 16;
	// begin inline asm
	ldmatrix.sync.aligned.m8n8.x2.shared.b16 {%r213, %r214}, [%r215];
	// end inline asm
	add.s32 	%r218, %r10, 32;
	// begin inline asm
	ldmatrix.sync.aligned.m8n8.x2.shared.b16 {%r216, %r217}, [%r218];
	// end inline asm
	add.s32 	%r221, %r10, 48;
	// begin inline asm
	ldmatrix.sync.aligned.m8n8.x2.shared.b16 {%r219, %r220}, [%r221];
	// end inline asm
	add.s32 	%r224, %r10, 1088;
	// begin inline asm
	ldmatrix.sync.aligned.m8n8.x2.shared.b16 {%r222, %r223}, [%r224];
	// end inline asm
	add.s32 	%r227, %r10, 1104;
	// begin inline asm
	ldmatrix.sync.aligned.m8n8.x2.shared.b16 {%r225, %r226}, [%r227];
	// end inline asm
	add.s32 	%r230, %r10, 1120;
	// begin inline asm
	ldmatrix.sync.aligned.m8n8.x2.shared.b16 {%r228, %r229}, [%r230];
	// end inline asm
	add.s32 	%r233, %r10, 1136;
	// begin inline asm
	ldmatrix.sync.aligned.m8n8.x2.shared.b16 {%r231, %r232}, [%r233];
	// end inline asm
	// begin inline asm
	ldmatrix.sync.aligned.m8n8.x1.shared.b16 {%r234}, [%r11];
	// end inline asm
	add.s32 	%r237, %r11, 16;
	// begin inline asm
	ldmatrix.sync.aligned.m8n8.x1.shared.b16 {%r236}, [%r237];
	// end inline asm
	add.s32 	%r239, %r11, 32;
	// begin inline asm
	ldmatrix.sync.aligned.m8n8.x1.shared.b16 {%r238}, [%r239];
	// end inline asm
	add.s32 	%r241, %r11, 48;
	// begin inline asm
	ldmatrix.sync.aligned.m8n8.x1.shared.b16 {%r240}, [%r241];
	// end inline asm
	add.s32 	%r243, %r11, 576;
	// begin inline asm
	ldmatrix.sync.aligned.m8n8.x1.shared.b16 {%r242}, [%r243];
	// end inline asm
	add.s32 	%r245, %r11, 592;
	// begin inline asm
	ldmatrix.sync.aligned.m8n8.x1.shared.b16 {%r244}, [%r245];
	// end inline asm
	add.s32 	%r247, %r11, 608;
	// begin inline asm
	ldmatrix.sync.aligned.m8n8.x1.shared.b16 {%r246}, [%r247];
	// end inline asm
	add.s32 	%r249, %r11, 624;
	// begin inline asm
	ldmatrix.sync.aligned.m8n8.x1.shared.b16 {%r248}, [%r249];
	// end inline asm
	add.s32 	%r251, %r11, 1152;
	// begin inline asm
	ldmatrix.sync.aligned.m8n8.x1.shared.b16 {%r250}, [%r251];
	// end inline asm
	add.s32 	%r253, %r11, 1168;
	// begin inline asm
	ldmatrix.sync.aligned.m8n8.x1.shared.b16 {%r252}, [%r253];
	// end inline asm
	add.s32 	%r255, %r11, 1184;
	// begin inline asm
	ldmatrix.sync.aligned.m8n8.x1.shared.b16 {%r254}, [%r255];
	// end inline asm
	add.s32 	%r257, %r11, 1200;
	// begin inline asm
	ldmatrix.sync.aligned.m8n8.x1.shared.b16 {%r256}, [%r257];
	// end inline asm
	add.s32 	%r259, %r11, 1728;
	// begin inline asm
	ldmatrix.sync.aligned.m8n8.x1.shared.b16 {%r258}, [%r259];
	// end inline asm
	add.s32 	%r261, %r11, 1744;
	// begin inline asm
	ldmatrix.sync.aligned.m8n8.x1.shared.b16 {%r260}, [%r261];
	// end inline asm
	add.s32 	%r263, %r11, 1760;
	// begin inline asm
	ldmatrix.sync.aligned.m8n8.x1.shared.b16 {%r262}, [%r263];
	// end inline asm
	add.s32 	%r265, %r11, 1776;
	// begin inline asm
	ldmatrix.sync.aligned.m8n8.x1.shared.b16 {%r264}, [%r265];
	// end inline asm
	// begin inline asm
	mma.sync.aligned.m16n8k8.row.col.f32.bf16.bf16.f32 {%f452, %f453, %f454, %f455}, {%r210, %r211}, {%r234}, {%f220, %f221, %f222, %f223};
	// end inline asm
	// begin inline asm
	mma.sync.aligned.m16n8k8.row.col.f32.bf16.bf16.f32 {%f460, %f461, %f462, %f463}, {%r213, %r214}, {%r236}, {%f452, %f453, %f454, %f455};
	// end inline asm
	// begin inline asm
	mma.sync.aligned.m16n8k8.row.col.f32.bf16.bf16.f32 {%f468, %f469, %f470, %f471}, {%r216, %r217}, {%r238}, {%f460, %f461, %f462, %f463};
	// end inline asm
	// begin inline asm
	mma.sync.aligned.m16n8k8.row.col.f32.bf16.bf16.f32 {%f1059, %f1058, %f1057, %f1056}, {%r219, %r220}, {%r240}, {%f468, %f469, %f470, %f471};
	// end inline asm
	// begin inline asm
	mma.sync.aligned.m16n8k8.row.col.f32.bf16.bf16.f32 {%f484, %f485, %f486, %f487}, {%r210, %r211}, {%r242}, {%f252, %f253, %f254, %f255};
	// end inline asm
	// begin inline asm
	mma.sync.aligned.m16n8k8.row.col.f32.bf16.bf16.f32 {%f492, %f493, %f494, %f495}, {%r213, %r214}, {%r244}, {%f484, %f485, %f486, %f487};
	// end inline asm
	// begin inline asm
	mma.sync.aligned.m16n8k8.row.col.f32.bf16.bf16.f32 {%f500, %f501, %f502, %f503}, {%r216, %r217}, {%r246}, {%f492, %f493, %f494, %f495};
	// end inline asm
	// begin inline asm
	mma.sync.aligned.m16n8k8.row.col.f32.bf16.bf16.f32 {%f1055, %f1054, %f1053, %f1052}, {%r219, %r220}, {%r248}, {%f500, %f501, %f502, %f503};
	// end inline asm
	// begin inline asm
	mma.sync.aligned.m16n8k8.row.col.f32.bf16.bf16.f32 {%f516, %f517, %f518, %f519}, {%r210, %r211}, {%r250}, {%f284, %f285, %f286, %f287};
	// end inline asm
	// begin inline asm
	mma.sync.aligned.m16n8k8.row.col.f32.bf16.bf16.f32 {%f524, %f525, %f526, %f527}, {%r213, %r214}, {%r252}, {%f516, %f517, %f518, %f519};
	// end inline asm
	// begin inline asm
	mma.sync.aligned.m16n8k8.row.col.f32.bf16.bf16.f32 {%f532, %f533, %f534, %f535}, {%r216, %r217}, {%r254}, {%f524, %f525, %f526, %f527};
	// end inline asm
	// begin inline asm
	mma.sync.aligned.m16n8k8.row.col.f32.bf16.bf16.f32 {%f1051, %f1050, %f1049, %f1048}, {%r219, %r220}, {%r256}, {%f532, %f533, %f534, %f535};
	// end inline asm
	// begin inline asm
	mma.sync.aligned.m16n8k8.row.col.f32.bf16.bf16.f32 {%f548, %f549, %f550, %f551}, {%r210, %r211}, {%r258}, {%f316, %f317, %f318, %f319};
	// end inline asm
	// begin inline asm
	mma.sync.aligned.m16n8k8.row.col.f32.bf16.bf16.f32 {%f556, %f557, %f558, %f559}, {%r213, %r214}, {%r260}, {%f548, %f549, %f550, %f551};
	// end inline asm
	// begin inline asm
	mma.sync.aligned.m16n8k8.row.col.f32.bf16.bf16.f32 {%f564, %f565, %f566, %f567}, {%r216, %r217}, {%r262}, {%f556, %f557, %f558, %f559};
	// end inline asm
	// begin inline asm
	mma.sync.aligned.m16n8k8.row.col.f32.bf16.bf16.f32 {%f1047, %f1046, %f1045, %f1044}, {%r219, %r220}, {%r264}, {%f564, %f565, %f566, %f567};
	// end inline asm
	// begin inline asm
	mma.sync.aligned.m16n8k8.row.col.f32.bf16.bf16.f32 {%f580, %f581, %f582, %f583}, {%r222, %r223}, {%r234}, {%f348, %f349, %f350, %f351};
	// end inline asm
	// begin inline asm
	mma.sync.aligned.m16n8k8.row.col.f32.bf16.bf16.f32 {%f588, %f589, %f590, %f591}, {%r225, %r226}, {%r236}, {%f580, %f581, %f582, %f583};
	// end inline asm
	// begin inline asm
	mma.sync.aligned.m16n8k8.row.col.f32.bf16.bf16.f32 {%f596, %f597, %f598, %f599}, {%r228, %r229}, {%r238}, {%f588, %f589, %f590, %f591};
	// end inline asm
	// begin inline asm
	mma.sync.aligned.m16n8k8.row.col.f32.bf16.bf16.f32 {%f1043, %f1042, %f1041, %f1040}, {%r231, %r232}, {%r240}, {%f596, %f597, %f598, %f599};
	// end inline asm
	// begin inline asm
	mma.sync.aligned.m16n8k8.row.col.f32.bf16.bf16.f32 {%f612, %f613, %f614, %f615}, {%r222, %r223}, {%r242}, {%f380, %f381, %f382, %f383};
	// end inline asm
	// begin inline asm
	mma.sync.aligned.m16n8k8.row.col.f32.bf16.bf16.f32 {%f620, %f621, %f622, %f623}, {%r225, %r226}, {%r244}, {%f612, %f613, %f614, %f615};
	// end inline asm
	// begin inline asm
	mma.sync.aligned.m16n8k8.row.col.f32.bf16.bf16.f32 {%f628, %f629, %f630, %f631}, {%r228, %r229}, {%r246}, {%f620, %f621, %f622, %f623};
	// end inline asm
	// begin inline asm
	mma.sync.aligned.m16n8k8.row.col.f32.bf16.bf16.f32 {%f1039, %f1038, %f1037, %f1036}, {%r231, %r232}, {%r248}, {%f628, %f629, %f630, %f631};
	// end inline asm
	// begin inline asm
	mma.sync.aligned.m16n8k8.row.col.f32.bf16.bf16.f32 {%f644, %f645, %f646, %f647}, {%r222, %r223}, {%r250}, {%f412, %f413, %f414, %f415};
	// end inline asm
	// begin inline asm
	mma.sync.aligned.m16n8k8.row.col.f32.bf16.bf16.f32 {%f652, %f653, %f654, %f655}, {%r225, %r226}, {%r252}, {%f644, %f645, %f646, %f647};
	// end inline asm
	// begin inline asm
	mma.sync.aligned.m16n8k8.row.col.f32.bf16.bf16.f32 {%f660, %f661, %f662, %f663}, {%r228, %r229}, {%r254}, {%f652, %f653, %f654, %f655};
	// end inline asm
	// begin inline asm
	mma.sync.aligned.m16n8k8.row.col.f32.bf16.bf16.f32 {%f1035, %f1034, %f1033, %f1032}, {%r231, %r232}, {%r256}, {%f660, %f661, %f662, %f663};
	// end inline asm
	// begin inline asm
	mma.sync.aligned.m16n8k8.row.col.f32.bf16.bf16.f32 {%f676, %f677, %f678, %f679}, {%r222, %r223}, {%r258}, {%f444, %f445, %f446, %f447};
	// end inline asm
	// begin inline asm
	mma.sync.aligned.m16n8k8.row.col.f32.bf16.bf16.f32 {%f684, %f685, %f686, %f687}, {%r225, %r226}, {%r260}, {%f676, %f677, %f678, %f679};
	// end inline asm
	// begin inline asm
	mma.sync.aligned.m16n8k8.row.col.f32.bf16.bf16.f32 {%f692, %f693, %f694, %f695}, {%r228, %r229}, {%r262}, {%f684, %f685, %f686, %f687};
	// end inline asm
	// begin inline asm
	mma.sync.aligned.m16n8k8.row.col.f32.bf16.bf16.f32 {%f1031, %f1030, %f1029, %f1028}, {%r231, %r232}, {%r264}, {%f692, %f693, %f694, %f695};
	// end inline asm
	bar.sync 	0;
	add.s64 	%rd41, %rd41, 128;
	add.s64 	%rd42, %rd42, 128;
	add.s32 	%r551, %r551, 2;
	setp.ne.s32 	%p7, %r551, 0;
	@%p7 bra 	$L__BB0_3;
$L__BB0_11:
	and.b32  	%r362, %r12, 32;
	setp.ne.s32 	%p8, %r362, 0;
	@%p8 bra 	$L__BB0_17;
	setp.gt.u32 	%p9, %r1, 127;
	@%p9 bra 	$L__BB0_14;
	mul.wide.u32 	%rd23, %r7, 2;
	add.s64 	%rd24, %rd41, %rd23;
	ld.global.v4.u32 	{%r363, %r364, %r365, %r366}, [%rd24];
	st.shared.v4.u32 	[%r8], {%r363, %r364, %r365, %r366};
$L__BB0_14:
	setp.gt.u32 	%p10, %r1, 63;
	@%p10 bra 	$L__BB0_16;
	mul.wide.u32 	%rd25, %r7, 2;
	add.s64 	%rd26, %rd42, %rd25;
	ld.global.v4.u32 	{%r367, %r368, %r369, %r370}, [%rd26];
	st.shared.v4.u32 	[%r9], {%r367, %r368, %r369, %r370};
$L__BB0_16:
	bar.sync 	0;
	// begin inline asm
	ldmatrix.sync.aligned.m8n8.x2.shared.b16 {%r371, %r372}, [%r10];
	// end inline asm
	add.s32 	%r376, %r10, 16;
	// begin inline asm
	ldmatrix.sync.aligned.m8n8.x2.shared.b16 {%r374, %r375}, [%r376];
	// end inline asm
	add.s32 	%r379, %r10, 32;
	// begin inline asm
	ldmatrix.sync.aligned.m8n8.x2.shared.b16 {%r377, %r378}, [%r379];
	// end inline asm
	add.s32 	%r382, %r10, 48;
	// begin inline asm
	ldmatrix.sync.aligned.m8n8.x2.shared.b16 {%r380, %r381}, [%r382];
	// end inline asm
	add.s32 	%r385, %r10, 1088;
	// begin inline asm
	ldmatrix.sync.aligned.m8n8.x2.shared.b16 {%r383, %r384}, [%r385];
	// end inline asm
	add.s32 	%r388, %r10, 1104;
	// begin inline asm
	ldmatrix.sync.aligned.m8n8.x2.shared.b16 {%r386, %r387}, [%r388];
	// end inline asm
	add.s32 	%r391, %r10, 1120;
	// begin inline asm
	ldmatrix.sync.aligned.m8n8.x2.shared.b16 {%r389, %r390}, [%r391];
	// end inline asm
	add.s32 	%r394, %r10, 1136;
	// begin inline asm
	ldmatrix.sync.aligned.m8n8.x2.shared.b16 {%r392, %r393}, [%r394];
	// end inline asm
	// begin inline asm
	ldmatrix.sync.aligned.m8n8.x1.shared.b16 {%r395}, [%r11];
	// end inline asm
	add.s32 	%r398, %r11, 16;
	// begin inline asm
	ldmatrix.sync.aligned.m8n8.x1.shared.b16 {%r397}, [%r398];
	// end inline asm
	add.s32 	%r400, %r11, 32;
	// begin inline asm
	ldmatrix.sync.aligned.m8n8.x1.shared.b16 {%r399}, [%r400];
	// end inline asm
	add.s32 	%r402, %r11, 48;
	// begin inline asm
	ldmatrix.sync.aligned.m8n8.x1.shared.b16 {%r401}, [%r402];
	// end inline asm
	add.s32 	%r404, %r11, 576;
	// begin inline asm
	ldmatrix.sync.aligned.m8n8.x1.shared.b16 {%r403}, [%r404];
	// end inline asm
	add.s32 	%r406, %r11, 592;
	// begin inline asm
	ldmatrix.sync.aligned.m8n8.x1.shared.b16 {%r405}, [%r406];
	// end inline asm
	add.s32 	%r408, %r11, 608;
	// begin inline asm
	ldmatrix.sync.aligned.m8n8.x1.shared.b16 {%r407}, [%r408];
	// end inline asm
	add.s32 	%r410, %r11, 624;
	// begin inline asm
	ldmatrix.sync.aligned.m8n8.x1.shared.b16 {%r409}, [%r410];
	// end inline asm
	add.s32 	%r412, %r11, 1152;
	// begin inline asm
	ldmatrix.sync.aligned.m8n8.x1.shared.b16 {%r411}, [%r412];
	// end inline asm
	add.s32 	%r414, %r11, 1168;
	// begin inline asm
	ldmatrix.sync.aligned.m8n8.x1.shared.b16 {%r413}, [%r414];
	// end inline asm
	add.s32 	%r416, %r11, 1184;
	// begin inline asm
	ldmatrix.sync.aligned.m8n8.x1.shared.b16 {%r415}, [%r416];
	// end inline asm
	add.s32 	%r418, %r11, 1200;
	// begin inline asm
	ldmatrix.sync.aligned.m8n8.x1.shared.b16 {%r417}, [%r418];
	// end inline asm
	add.s32 	%r420, %r11, 1728;
	// begin inline asm
	ldmatrix.sync.aligned.m8n8.x1.shared.b16 {%r419}, [%r420];
	// end inline asm
	add.s32 	%r422, %r11, 1744;
	// begin inline asm
	ldmatrix.sync.aligned.m8n8.x1.shared.b16 {%r421}, [%r422];
	// end inline asm
	add.s32 	%r424, %r11, 1760;
	// begin inline asm
	ldmatrix.sync.aligned.m8n8.x1.shared.b16 {%r423}, [%r424];
	// end inline asm
	add.s32 	%r426, %r11, 1776;
	// begin inline asm
	ldmatrix.sync.aligned.m8n8.x1.shared.b16 {%r425}, [%r426];
	// end inline asm
	// begin inline asm
	mma.sync.aligned.m16n8k8.row.col.f32.bf16.bf16.f32 {%f708, %f709, %f710, %f711}, {%r371, %r372}, {%r395}, {%f1059, %f1058, %f1057, %f1056};
	// end inline asm
	// begin inline asm
	mma.sync.aligned.m16n8k8.row.col.f32.bf16.bf16.f32 {%f716, %f717, %f718, %f719}, {%r374, %r375}, {%r397}, {%f708, %f709, %f710, %f711};
	// end inline asm
	// begin inline asm
	mma.sync.aligned.m16n8k8.row.col.f32.bf16.bf16.f32 {%f724, %f725, %f726, %f727}, {%r377, %r378}, {%r399}, {%f716, %f717, %f718, %f719};
	// end inline asm
	// begin inline asm
	mma.sync.aligned.m16n8k8.row.col.f32.bf16.bf16.f32 {%f1059, %f1058, %f1057, %f1056}, {%r380, %r381}, {%r401}, {%f724, %f725, %f726, %f727};
	// end inline asm
	// begin inline asm
	mma.sync.aligned.m16n8k8.row.col.f32.bf16.bf16.f32 {%f740, %f741, %f742, %f743}, {%r371, %r372}, {%r403}, {%f1055, %f1054, %f1053, %f1052};
	// end inline asm
	// begin inline asm
	mma.sync.aligned.m16n8k8.row.col.f32.bf16.bf16.f32 {%f748, %f749, %f750, %f751}, {%r374, %r375}, {%r405}, {%f740, %f741, %f742, %f743};
	// end inline asm
	// begin inline asm
	mma.sync.aligned.m16n8k8.row.col.f32.bf16.bf16.f32 {%f756, %f757, %f758, %f759}, {%r377, %r378}, {%r407}, {%f748, %f749, %f750, %f751};
	// end inline asm
	// begin inline asm
	mma.sync.aligned.m16n8k8.row.col.f32.bf16.bf16.f32 {%f1055, %f1054, %f1053, %f1052}, {%r380, %r381}, {%r409}, {%f756, %f757, %f758, %f759};
	// end inline asm
	// begin inline asm
	mma.sync.aligned.m16n8k8.row.col.f32.bf16.bf16.f32 {%f772, %f773, %f774, %f775}, {%r371, %r372}, {%r411}, {%f1051, %f1050, %f1049, %f1048};
	// end inline asm
	// begin inline asm
	mma.sync.aligned.m16n8k8.row.col.f32.bf16.bf16.f32 {%f780, %f781, %f782, %f783}, {%r374, %r375}, {%r413}, {%f772, %f773, %f774, %f775};
	// end inline asm
	// begin inline asm
	mma.sync.aligned.m16n8k8.row.col.f32.bf16.bf16.f32 {%f788, %f789, %f790, %f791}, {%r377, %r378}, {%r415}, {%f780, %f781, %f782, %f783};
	// end inline asm
	// begin inline asm
	mma.sync.aligned.m16n8k8.row.col.f32.bf16.bf16.f32 {%f1051, %f1050, %f1049, %f1048}, {%r380, %r381}, {%r417}, {%f788, %f789, %f790, %f791};
	// end inline asm
	// begin inline asm
	mma.sync.aligned.m16n8k8.row.col.f32.bf16.bf16.f32 {%f804, %f805, %f806, %f807}, {%r371, %r372}, {%r419}, {%f1047, %f1046, %f1045, %f1044};
	// end inline asm
	// begin inline asm
	mma.sync.aligned.m16n8k8.row.col.f32.bf16.bf16.f32 {%f812, %f813, %f814, %f815}, {%r374, %r375}, {%r421}, {%f804, %f805, %f806, %f807};
	// end inline asm
	// begin inline asm
	mma.sync.aligned.m16n8k8.row.col.f32.bf16.bf16.f32 {%f820, %f821, %f822, %f823}, {%r377, %r378}, {%r423}, {%f812, %f813, %f814, %f815};
	// end inline asm
	// begin inline asm
	mma.sync.aligned.m16n8k8.row.col.f32.bf16.bf16.f32 {%f1047, %f1046, %f1045, %f1044}, {%r380, %r381}, {%r425}, {%f820, %f821, %f822, %f823};
	// end inline asm
	// begin inline asm
	mma.sync.aligned.m16n8k8.row.col.f32.bf16.bf16.f32 {%f836, %f837, %f838, %f839}, {%r383, %r384}, {%r395}, {%f1043, %f1042, %f1041, %f1040};
	// end inline asm
	// begin inline asm
	mma.sync.aligned.m16n8k8.row.col.f32.bf16.bf16.f32 {%f844, %f845, %f846, %f847}, {%r386, %r387}, {%r397}, {%f836, %f837, %f838, %f839};
	// end inline asm
	// begin inline asm
	mma.sync.aligned.m16n8k8.row.col.f32.bf16.bf16.f32 {%f852, %f853, %f854, %f855}, {%r389, %r390}, {%r399}, {%f844, %f845, %f846, %f847};
	// end inline asm
	// begin inline asm
	mma.sync.aligned.m16n8k8.row.col.f32.bf16.bf16.f32 {%f1043, %f1042, %f1041, %f1040}, {%r392, %r393}, {%r401}, {%f852, %f853, %f854, %f855};
	// end inline asm
	// begin inline asm
	mma.sync.aligned.m16n8k8.row.col.f32.bf16.bf16.f32 {%f868, %f869, %f870, %f871}, {%r383, %r384}, {%r403}, {%f1039, %f1038, %f1037, %f1036};
	// end inline asm
	// begin inline asm
	mma.sync.aligned.m16n8k8.row.col.f32.bf16.bf16.f32 {%f876, %f877, %f878, %f879}, {%r386, %r387}, {%r405}, {%f868, %f869, %f870, %f871};
	// end inline asm
	// begin inline asm
	mma.sync.aligned.m16n8k8.row.col.f32.bf16.bf16.f32 {%f884, %f885, %f886, %f887}, {%r389, %r390}, {%r407}, {%f876, %f877, %f878, %f879};
	// end inline asm
	// begin inline asm
	mma.sync.aligned.m16n8k8.row.col.f32.bf16.bf16.f32 {%f1039, %f1038, %f1037, %f1036}, {%r392, %r393}, {%r409}, {%f884, %f885, %f886, %f887};
	// end inline asm
	// begin inline asm
	mma.sync.aligned.m16n8k8.row.col.f32.bf16.bf16.f32 {%f900, %f901, %f902, %f903}, {%r383, %r384}, {%r411}, {%f1035, %f1034, %f1033, %f1032};
	// end inline asm
	// begin inline asm
	mma.sync.aligned.m16n8k8.row.col.f32.bf16.bf16.f32 {%f908, %f909, %f910, %f911}, {%r386, %r387}, {%r413}, {%f900, %f901, %f902, %f903};
	// end inline asm
	// begin inline asm
	mma.sync.aligned.m16n8k8.row.col.f32.bf16.bf16.f32 {%f916, %f917, %f918, %f919}, {%r389, %r390}, {%r415}, {%f908, %f909, %f910, %f911};
	// end inline asm
	// begin inline asm
	mma.sync.aligned.m16n8k8.row.col.f32.bf16.bf16.f32 {%f1035, %f1034, %f1033, %f1032}, {%r392, %r393}, {%r417}, {%f916, %f917, %f918, %f919};
	// end inline asm
	// begin inline asm
	mma.sync.aligned.m16n8k8.row.col.f32.bf16.bf16.f32 {%f932, %f933, %f934, %f935}, {%r383, %r384}, {%r419}, {%f1031, %f1030, %f1029, %f1028};
	// end inline asm
	// begin inline asm
	mma.sync.aligned.m16n8k8.row.col.f32.bf16.bf16.f32 {%f940, %f941, %f942, %f943}, {%r386, %r387}, {%r421}, {%f932, %f933, %f934, %f935};
	// end inline asm
	// begin inline asm
	mma.sync.aligned.m16n8k8.row.col.f32.bf16.bf16.f32 {%f948, %f949, %f950, %f951}, {%r389, %r390}, {%r423}, {%f940, %f941, %f942, %f943};
	// end inline asm
	// begin inline asm
	mma.sync.aligned.m16n8k8.row.col.f32.bf16.bf16.f32 {%f1031, %f1030, %f1029, %f1028}, {%r392, %r393}, {%r425}, {%f948, %f949, %f950, %f951};
	// end inline asm
	bar.sync 	0;
$L__BB0_17:
	ld.param.u64 	%rd38, [_Z16matmul_v1_kernelILi256ELi128ELi32ELi32ELi32ELi32E13__nv_bfloat16EvPKT5_S3_PS1_iii_param_2];
	cvta.to.global.u64 	%rd27, %rd38;
	shr.u32 	%r523, %r1, 2;
	and.b32  	%r524, %r523, 224;
	add.s32 	%r525, %r3, %r524;
	and.b32  	%r526, %r1, 96;
	add.s32 	%r527, %r4, %r526;
	mad.lo.s32 	%r528, %r525, %r16, %r527;
	cvt.s64.s32 	%rd28, %r528;
	and.b32  	%r529, %r1, 31;
	shr.u32 	%r530, %r529, 2;
	shl.b32 	%r531, %r1, 1;
	and.b32  	%r532, %r531, 6;
	mad.lo.s32 	%r533, %r16, %r530, %r532;
	cvt.s64.s32 	%rd29, %r533;
	add.s64 	%rd30, %rd28, %rd29;
	shl.b64 	%rd31, %rd30, 1;
	add.s64 	%rd32, %rd27, %rd31;
	shl.b32 	%r534, %r16, 3;
	// begin inline asm
	{  cvt.rn.bf16.f32 %rs1, %f1059;}

	// end inline asm
	// begin inline asm
	{  cvt.rn.bf16.f32 %rs2, %f1058;}

	// end inline asm
	mov.b32 	%r535, {%rs1, %rs2};
	st.global.u32 	[%rd32], %r535;
	// begin inline asm
	{  cvt.rn.bf16.f32 %rs3, %f1057;}

	// end inline asm
	// begin inline asm
	{  cvt.rn.bf16.f32 %rs4, %f1056;}

	// end inline asm
	mul.wide.s32 	%rd33, %r534, 2;
	add.s64 	%rd34, %rd32, %rd33;
	mov.b32 	%r536, {%rs3, %rs4};
	st.global.u32 	[%rd34], %r536;
	// begin inline asm
	{  cvt.rn.bf16.f32 %rs5, %f1055;}

	// end inline asm
	// begin inline asm
	{  cvt.rn.bf16.f32 %rs6, %f1054;}

	// end inline asm
	mov.b32 	%r537, {%rs5, %rs6};
	st.global.u32 	[%rd32+16], %r537;
	// begin inline asm
	{  cvt.rn.bf16.f32 %rs7, %f1053;}

	// end inline asm
	// begin inline asm
	{  cvt.rn.bf16.f32 %rs8, %f1052;}

	// end inline asm
	mov.b32 	%r538, {%rs7, %rs8};
	st.global.u32 	[%rd34+16], %r538;
	// begin inline asm
	{  cvt.rn.bf16.f32 %rs9, %f1051;}

	// end inline asm
	// begin inline asm
	{  cvt.rn.bf16.f32 %rs10, %f1050;}

	// end inline asm
	mov.b32 	%r539, {%rs9, %rs10};
	st.global.u32 	[%rd32+32], %r539;
	// begin inline asm
	{  cvt.rn.bf16.f32 %rs11, %f1049;}

	// end inline asm
	// begin inline asm
	{  cvt.rn.bf16.f32 %rs12, %f1048;}

	// end inline asm
	mov.b32 	%r540, {%rs11, %rs12};
	st.global.u32 	[%rd34+32], %r540;
	// begin inline asm
	{  cvt.rn.bf16.f32 %rs13, %f1047;}

	// end inline asm
	// begin inline asm
	{  cvt.rn.bf16.f32 %rs14, %f1046;}

	// end inline asm
	mov.b32 	%r541, {%rs13, %rs14};
	st.global.u32 	[%rd32+48], %r541;
	// begin inline asm
	{  cvt.rn.bf16.f32 %rs15, %f1045;}

	// end inline asm
	// begin inline asm
	{  cvt.rn.bf16.f32 %rs16, %f1044;}

	// end inline asm
	mov.b32 	%r542, {%rs15, %rs16};
	st.global.u32 	[%rd34+48], %r542;
	mul.wide.s32 	%rd35, %r16, 16;
	add.s64 	%rd36, %rd34, %rd35;
	// begin inline asm
	{  cvt.rn.bf16.f32 %rs17, %f1043;}

	// end inline asm
	// begin inline asm
	{  cvt.rn.bf16.f32 %rs18, %f1042;}

	// end inline asm
	mov.b32 	%r543, {%rs17, %rs18};
	st.global.u32 	[%rd36+64], %r543;
	// begin inline asm
	{  cvt.rn.bf16.f32 %rs19, %f1041;}

	// end inline asm
	// begin inline asm
	{  cvt.rn.bf16.f32 %rs20, %f1040;}

	// end inline asm
	add.s64 	%rd37, %rd36, %rd33;
	mov.b32 	%r544, {%rs19, %rs20};
	st.global.u32 	[%rd37+64], %r544;
	// begin inline asm
	{  cvt.rn.bf16.f32 %rs21, %f1039;}

	// end inline asm
	// begin inline asm
	{  cvt.rn.bf16.f32 %rs22, %f1038;}

	// end inline asm
	mov.b32 	%r545, {%rs21, %rs22};
	st.global.u32 	[%rd36+80], %r545;
	// begin inline asm
	{  cvt.rn.bf16.f32 %rs23, %f1037;}

	// end inline asm
	// begin inline asm
	{  cvt.rn.bf16.f32 %rs24, %f1036;}

	// end inline asm
	mov.b32 	%r546, {%rs23, %rs24};
	st.global.u32 	[%rd37+80], %r546;
	// begin inline asm
	{  cvt.rn.bf16.f32 %rs25, %f1035;}

	// end inline asm
	// begin inline asm
	{  cvt.rn.bf16.f32 %rs26, %f1034;}

	// end inline asm
	mov.b32 	%r547, {%rs25, %rs26};
	st.global.u32 	[%rd36+96], %r547;
	// begin inline asm
	{  cvt.rn.bf16.f32 %rs27, %f1033;}

	// end inline asm
	// begin inline asm
	{  cvt.rn.bf16.f32 %rs28, %f1032;}

	// end inline asm
	mov.b32 	%r548, {%rs27, %rs28};
	st.global.u32 	[%rd37+96], %r548;
	// begin inline asm
	{  cvt.rn.bf16.f32 %rs29, %f1031;}

	// end inline asm
	// begin inline asm
	{  cvt.rn.bf16.f32 %rs30, %f1030;}

	// end inline asm
	mov.b32 	%r549, {%rs29, %rs30};
	st.global.u32 	[%rd36+112], %r549;
	// begin inline asm
	{  cvt.rn.bf16.f32 %rs31, %f1029;}

	// end inline asm
	// begin inline asm
	{  cvt.rn.bf16.f32 %rs32, %f1028;}

	// end inline asm
	mov.b32 	%r550, {%rs31, %rs32};
	st.global.u32 	[%rd37+112], %r550;
	ret;
$L__BB0_18:
	ld.global.v4.u32 	{%r42, %r43, %r44, %r45}, [%rd8];
	st.shared.v4.u32 	[%r8], {%r42, %r43, %r44, %r45};
	bra.uni 	$L__BB0_4;

}


// ===== COMPILED SASS (sm_100) =====

	.target	sm_100

	.elftype	@"ET_EXEC"


//--------------------- .note.nv.tkinfo           --------------------------
	.section	.note.nv.tkinfo,"",@"SHT_NOTE"
	.sectionflags	@"SHF_NOTE_NV_TKINFO"
	.tkinfo
        /*0018*/ 	.word	0x00000002
        /*0030*/ 	.string	""
        /*0030*/ 	.string	"ptxas"
        /*0030*/ 	.string	"Cuda compilation tools, release 13.0, V13.0.88"
        /*0030*/ 	.string	"Build cuda_13.0.r13.0/compiler.36424714_0"
        /*0030*/ 	.string	"-arch sm_100 -m 64 "



//--------------------- .note.nv.cuinfo           --------------------------
	.section	.note.nv.cuinfo,"",@"SHT_NOTE"
	.sectionflags	@"SHF_NOTE_NV_CUINFO"
        /*0018*/ 	.short	0x0002
        /*001a*/ 	.short	0x0064
        /*001c*/ 	.short	0x0082
	.zero		2


//--------------------- .nv.info                  --------------------------
	.section	.nv.info,"",@"SHT_CUDA_INFO"
	.align	4


	//----- nvinfo : EIATTR_REGCOUNT
	.align		4
        /*0000*/ 	.byte	0x04, 0x2f
        /*0002*/ 	.short	(.L_1 - .L_0)
	.align		4
.L_0:
        /*0004*/ 	.word	index@(_Z16matmul_v1_kernelILi256ELi128ELi32ELi32ELi32ELi32E13__nv_bfloat16EvPKT5_S3_PS1_iii)
        /*0008*/ 	.word	0x00000046


	//----- nvinfo : EIATTR_FRAME_SIZE
	.align		4
.L_1:
        /*000c*/ 	.byte	0x04, 0x11
        /*000e*/ 	.short	(.L_3 - .L_2)
	.align		4
.L_2:
        /*0010*/ 	.word	index@(_Z16matmul_v1_kernelILi256ELi128ELi32ELi32ELi32ELi32E13__nv_bfloat16EvPKT5_S3_PS1_iii)
        /*0014*/ 	.word	0x00000000


	//----- nvinfo : EIATTR_MIN_STACK_SIZE
	.align		4
.L_3:
        /*0018*/ 	.byte	0x04, 0x12
        /*001a*/ 	.short	(.L_5 - .L_4)
	.align		4
.L_4:
        /*001c*/ 	.word	index@(_Z16matmul_v1_kernelILi256ELi128ELi32ELi32ELi32ELi32E13__nv_bfloat16EvPKT5_S3_PS1_iii)
        /*0020*/ 	.word	0x00000000
.L_5:


//--------------------- .nv.compat                --------------------------
	.section	.nv.compat,"",@"SHT_CUDA_COMPAT_INFO"
	.align	4
        /*0000*/ 	.byte	0x02, 0x09, 0x00, 0x00, 0x02, 0x02, 0x01, 0x00, 0x02, 0x05, 0x05, 0x00, 0x03, 0x07, 0x01, 0x01
        /*0010*/ 	.byte	0x02, 0x03, 0x00, 0x00, 0x02, 0x06, 0x01, 0x00, 0x04, 0x0b, 0x08, 0x00, 0x09, 0x00, 0x00, 0x00
        /*0020*/ 	.byte	0x00, 0x00, 0x00, 0x00


//--------------------- .nv.info._Z16matmul_v1_kernelILi256ELi128ELi32ELi32ELi32ELi32E13__nv_bfloat16EvPKT5_S3_PS1_iii --------------------------
	.section	.nv.info._Z16matmul_v1_kernelILi256ELi128ELi32ELi32ELi32ELi32E13__nv_bfloat16EvPKT5_S3_PS1_iii,"",@"SHT_CUDA_INFO"
	.sectionflags	@""
	.align	4


	//----- nvinfo : EIATTR_CUDA_API_VERSION
	.align		4
        /*0000*/ 	.byte	0x04, 0x37
        /*0002*/ 	.short	(.L_7 - .L_6)
.L_6:
        /*0004*/ 	.word	0x00000082


	//----- nvinfo : EIATTR_KPARAM_INFO
	.align		4
.L_7:
        /*0008*/ 	.byte	0x04, 0x17
        /*000a*/ 	.short	(.L_9 - .L_8)
.L_8:
        /*000c*/ 	.word	0x00000000
        /*0010*/ 	.short	0x0005
        /*0012*/ 	.short	0x0020
        /*0014*/ 	.byte	0x00, 0xf0, 0x11, 0x00


	//----- nvinfo : EIATTR_KPARAM_INFO
	.align		4
.L_9:
        /*0018*/ 	.byte	0x04, 0x17
        /*001a*/ 	.short	(.L_11 - .L_10)
.L_10:
        /*001c*/ 	.word	0x00000000
        /*0020*/ 	.short	0x0004
        /*0022*/ 	.short	0x001c
        /*0024*/ 	.byte	0x00, 0xf0, 0x11, 0x00


	//----- nvinfo : EIATTR_KPARAM_INFO
	.align		4
.L_11:
        /*0028*/ 	.byte	0x04, 0x17
        /*002a*/ 	.short	(.L_13 - .L_12)
.L_12:
        /*002c*/ 	.word	0x00000000
        /*0030*/ 	.short	0x0003
        /*0032*/ 	.short	0x0018
        /*0034*/ 	.byte	0x00, 0xf0, 0x11, 0x00


	//----- nvinfo : EIATTR_KPARAM_INFO
	.align		4
.L_13:
        /*0038*/ 	.byte	0x04, 0x17
        /*003a*/ 	.short	(.L_15 - .L_14)
.L_14:
        /*003c*/ 	.word	0x00000000
        /*0040*/ 	.short	0x0002
        /*0042*/ 	.short	0x0010
        /*0044*/ 	.byte	0x00, 0xf5, 0x21, 0x00


	//----- nvinfo : EIATTR_KPARAM_INFO
	.align		4
.L_15:
        /*0048*/ 	.byte	0x04, 0x17
        /*004a*/ 	.short	(.L_17 - .L_16)
.L_16:
        /*004c*/ 	.word	0x00000000
        /*0050*/ 	.short	0x0001
        /*0052*/ 	.short	0x0008
        /*0054*/ 	.byte	0x00, 0xf5, 0x21, 0x00


	//----- nvinfo : EIATTR_KPARAM_INFO
	.align		4
.L_17:
        /*0058*/ 	.byte	0x04, 0x17
        /*005a*/ 	.short	(.L_19 - .L_18)
.L_18:
        /*005c*/ 	.word	0x00000000
        /*0060*/ 	.short	0x0000
        /*0062*/ 	.short	0x0000
        /*0064*/ 	.byte	0x00, 0xf5, 0x21, 0x00


	//----- nvinfo : EIATTR_SPARSE_MMA_MASK
	.align		4
.L_19:
        /*0068*/ 	.byte	0x03, 0x50
        /*006a*/ 	.short	0x0000


	//----- nvinfo : EIATTR_MAXREG_COUNT
	.align		4
        /*006c*/ 	.byte	0x03, 0x1b
        /*006e*/ 	.short	0x00ff


	//----- nvinfo : EIATTR_NUM_BARRIERS
	.align		4
        /*0070*/ 	.byte	0x02, 0x4c
        /*0072*/ 	.byte	0x01
	.zero		1


	//----- nvinfo : EIATTR_MERCURY_ISA_VERSION
	.align		4
        /*0074*/ 	.byte	0x03, 0x5f
        /*0076*/ 	.short	0x0101


	//----- nvinfo : EIATTR_VRC_CTA_INIT_COUNT
	.align		4
        /*0078*/ 	.byte	0x02, 0x4a
	.zero		1
	.zero		1


	//----- nvinfo : EIATTR_EXIT_INSTR_OFFSETS
	.align		4
        /*007c*/ 	.byte	0x04, 0x1c
        /*007e*/ 	.short	(.L_21 - .L_20)


	//   ....[0]....
.L_20:
        /*0080*/ 	.word	0x00001720


	//----- nvinfo : EIATTR_CBANK_PARAM_SIZE
	.align		4
.L_21:
        /*0084*/ 	.byte	0x03, 0x19
        /*0086*/ 	.short	0x0024


	//----- nvinfo : EIATTR_PARAM_CBANK
	.align		4
        /*0088*/ 	.byte	0x04, 0x0a
        /*008a*/ 	.short	(.L_23 - .L_22)
	.align		4
.L_22:
        /*008c*/ 	.word	index@(.nv.constant0._Z16matmul_v1_kernelILi256ELi128ELi32ELi32ELi32ELi32E13__nv_bfloat16EvPKT5_S3_PS1_iii)
        /*0090*/ 	.short	0x0380
        /*0092*/ 	.short	0x0024


	//----- nvinfo : EIATTR_SW_WAR
	.align		4
.L_23:
        /*0094*/ 	.byte	0x04, 0x36
        /*0096*/ 	.short	(.L_25 - .L_24)
.L_24:
        /*0098*/ 	.word	0x00000008
.L_25:


//--------------------- .nv.callgraph             --------------------------
	.section	.nv.callgraph,"",@"SHT_CUDA_CALLGRAPH"
	.align	4
	.sectionentsize	8
	.align		4
        /*0000*/ 	.word	0x00000000
	.align		4
        /*0004*/ 	.word	0xffffffff
	.align		4
        /*0008*/ 	.word	0x00000000
	.align		4
        /*000c*/ 	.word	0xfffffffe
	.align		4
        /*0010*/ 	.word	0x00000000
	.align		4
        /*0014*/ 	.word	0xfffffffd
	.align		4
        /*0018*/ 	.word	0x00000000
	.align		4
        /*001c*/ 	.word	0xfffffffc


//--------------------- .text._Z16matmul_v1_kernelILi256ELi128ELi32ELi32ELi32ELi32E13__nv_bfloat16EvPKT5_S3_PS1_iii --------------------------
	.section	.text._Z16matmul_v1_kernelILi256ELi128ELi32ELi32ELi32ELi32E13__nv_bfloat16EvPKT5_S3_PS1_iii,"ax",@progbits
	.align	128
        .global         _Z16matmul_v1_kernelILi256ELi128ELi32ELi32ELi32ELi32E13__nv_bfloat16EvPKT5_S3_PS1_iii
        .type           _Z16matmul_v1_kernelILi256ELi128ELi32ELi32ELi32ELi32E13__nv_bfloat16EvPKT5_S3_PS1_iii,@function
        .size           _Z16matmul_v1_kernelILi256ELi128ELi32ELi32ELi32ELi32E13__nv_bfloat16EvPKT5_S3_PS1_iii,(.L_x_4 - _Z16matmul_v1_kernelILi256ELi128ELi32ELi32ELi32ELi32E13__nv_bfloat16EvPKT5_S3_PS1_iii)
        .other          _Z16matmul_v1_kernelILi256ELi128ELi32ELi32ELi32ELi32E13__nv_bfloat16EvPKT5_S3_PS1_iii,@"STO_CUDA_ENTRY STV_DEFAULT"
_Z16matmul_v1_kernelILi256ELi128ELi32ELi32ELi32ELi32E13__nv_bfloat16EvPKT5_S3_PS1_iii:
.text._Z16matmul_v1_kernelILi256ELi128ELi32ELi32ELi32ELi32E13__nv_bfloat16EvPKT5_S3_PS1_iii:
[----:B------:R-:W-:Y:S08]  /*0000*/  LDC R1, c[0x0][0x37c] ;  /* 0x0000df00ff017b82 */ /* 0x000ff00000000800 */
[----:B------:R-:W0:Y:S01]  /*0010*/  LDC R0, c[0x0][0x39c] ;  /* 0x0000e700ff007b82 */ /* 0x000e220000000800 */
[----:B------:R-:W1:Y:S01]  /*0020*/  S2R R5, SR_CTAID.X ;  /* 0x0000000000057919 */ /* 0x000e620000002500 */
[----:B------:R-:W2:Y:S01]  /*0030*/  LDCU UR7, c[0x0][0x3a0] ;  /* 0x00007400ff0777ac */ /* 0x000ea20008000800 */
[----:B------:R-:W-:-:S02]  /*0040*/  CS2R R14, SRZ ;  /* 0x00000000000e7805 */ /* 0x000fc4000001ff00 */
[----:B------:R-:W-:Y:S01]  /*0050*/  CS2R R12, SRZ ;  /* 0x00000000000c7805 */ /* 0x000fe2000001ff00 */
[----:B------:R-:W3:Y:S01]  /*0060*/  S2R R45, SR_TID.X ;  /* 0x00000000002d7919 */ /* 0x000ee20000002100 */
[----:B------:R-:W-:Y:S02]  /*0070*/  CS2R R34, SRZ ;  /* 0x0000000000227805 */ /* 0x000fe4000001ff00 */
[----:B------:R-:W-:Y:S02]  /*0080*/  CS2R R32, SRZ ;  /* 0x0000000000207805 */ /* 0x000fe4000001ff00 */
[----:B------:R-:W-:Y:S02]  /*0090*/  CS2R R30, SRZ ;  /* 0x00000000001e7805 */ /* 0x000fe4000001ff00 */
[----:B------:R-:W-:Y:S02]  /*00a0*/  CS2R R28, SRZ ;  /* 0x00000000001c7805 */ /* 0x000fe4000001ff00 */
[----:B------:R-:W-:-:S02]  /*00b0*/  CS2R R26, SRZ ;  /* 0x00000000001a7805 */ /* 0x000fc4000001ff00 */
[----:B------:R-:W-:Y:S02]  /*00c0*/  CS2R R24, SRZ ;  /* 0x0000000000187805 */ /* 0x000fe4000001ff00 */
[----:B------:R-:W-:Y:S02]  /*00d0*/  CS2R R22, SRZ ;  /* 0x0000000000167805 */ /* 0x000fe4000001ff00 */
[----:B------:R-:W-:Y:S02]  /*00e0*/  CS2R R20, SRZ ;  /* 0x0000000000147805 */ /* 0x000fe4000001ff00 */
[----:B------:R-:W-:Y:S02]  /*00f0*/  CS2R R18, SRZ ;  /* 0x0000000000127805 */ /* 0x000fe4000001ff00 */
[----:B------:R-:W-:Y:S01]  /*0100*/  CS2R R16, SRZ ;  /* 0x0000000000107805 */ /* 0x000fe2000001ff00 */
[----:B------:R-:W4:Y:S01]  /*0110*/  LDCU.64 UR8, c[0x0][0x358] ;  /* 0x00006b00ff0877ac */ /* 0x000f220008000a00 */
[----:B--2---:R-:W-:Y:S01]  /*0120*/  UISETP.GE.AND UP0, UPT, UR7, 0x1, UPT ;  /* 0x000000010700788c */ /* 0x004fe2000bf06270 */
[----:B0-----:R-:W-:-:S05]  /*0130*/  VIADD R0, R0, 0x7f ;  /* 0x0000007f00007836 */ /* 0x001fca0000000000 */
[----:B------:R-:W-:-:S04]  /*0140*/  SHF.R.S32.HI R3, RZ, 0x1f, R0 ;  /* 0x0000001fff037819 */ /* 0x000fc80000011400 */
[----:B------:R-:W-:Y:S02]  /*0150*/  LEA.HI R3, R3, R0, RZ, 0x7 ;  /* 0x0000000003037211 */ /* 0x000fe400078f38ff */
[----:B-1----:R-:W-:Y:S02]  /*0160*/  IABS R8, R5 ;  /* 0x0000000500087213 */ /* 0x002fe40000000000 */
[----:B------:R-:W-:-:S04]  /*0170*/  SHF.R.S32.HI R0, RZ, 0x7, R3 ;  /* 0x00000007ff007819 */ /* 0x000fc80000011403 */
[-C--:B------:R-:W-:Y:S02]  /*0180*/  IABS R7, R0.reuse ;  /* 0x0000000000077213 */ /* 0x080fe40000000000 */
[----:B------:R-:W-:Y:S02]  /*0190*/  IABS R10, R0 ;  /* 0x00000000000a7213 */ /* 0x000fe40000000000 */
[----:B------:R-:W0:Y:S08]  /*01a0*/  I2F.RP R4, R7 ;  /* 0x0000000700047306 */ /* 0x000e300000209400 */
[----:B0-----:R-:W0:Y:S02]  /*01b0*/  MUFU.RCP R4, R4 ;  /* 0x0000000400047308 */ /* 0x001e240000001000 */
[----:B0-----:R-:W-:-:S02]  /*01c0*/  VIADD R2, R4, 0xffffffe ;  /* 0x0ffffffe04027836 */ /* 0x001fc40000000000 */
[----:B------:R-:W-:Y:S01]  /*01d0*/  IMAD.MOV R4, RZ, RZ, -R10 ;  /* 0x000000ffff047224 */ /* 0x000fe200078e0a0a */
[----:B------:R-:W-:-:S03]  /*01e0*/  CS2R R10, SRZ ;  /* 0x00000000000a7805 */ /* 0x000fc6000001ff00 */
[----:B------:R0:W1:Y:S02]  /*01f0*/  F2I.FTZ.U32.TRUNC.NTZ R3, R2 ;  /* 0x0000000200037305 */ /* 0x000064000021f000 */
[----:B0-----:R-:W-:Y:S02]  /*0200*/  IMAD.MOV.U32 R2, RZ, RZ, RZ ;  /* 0x000000ffff027224 */ /* 0x001fe400078e00ff */
[----:B-1----:R-:W-:-:S04]  /*0210*/  IMAD.MOV R6, RZ, RZ, -R3 ;  /* 0x000000ffff067224 */ /* 0x002fc800078e0a03 */
[----:B------:R-:W-:Y:S02]  /*0220*/  IMAD R9, R6, R7, RZ ;  /* 0x0000000706097224 */ /* 0x000fe400078e02ff */
[----:B------:R-:W-:Y:S02]  /*0230*/  IMAD.MOV.U32 R6, RZ, RZ, R8 ;  /* 0x000000ffff067224 */ /* 0x000fe400078e0008 */
[----:B------:R-:W-:Y:S01]  /*0240*/  IMAD.HI.U32 R3, R3, R9, R2 ;  /* 0x0000000903037227 */ /* 0x000fe200078e0002 */
[----:B------:R-:W-:-:S05]  /*0250*/  CS2R R8, SRZ ;  /* 0x0000000000087805 */ /* 0x000fca000001ff00 */
[----:B------:R-:W-:-:S04]  /*0260*/  IMAD.HI.U32 R3, R3, R6, RZ ;  /* 0x0000000603037227 */ /* 0x000fc800078e00ff */
[----:B------:R-:W-:-:S05]  /*0270*/  IMAD R2, R3, R4, R6 ;  /* 0x0000000403027224 */ /* 0x000fca00078e0206 */
[----:B------:R-:W-:-:S13]  /*0280*/  ISETP.GT.U32.AND P2, PT, R7, R2, PT ;  /* 0x000000020700720c */ /* 0x000fda0003f44070 */
[----:B------:R-:W-:Y:S02]  /*0290*/  @!P2 IMAD.IADD R2, R2, 0x1, -R7 ;  /* 0x000000010202a824 */ /* 0x000fe400078e0a07 */
[----:B------:R-:W-:Y:S01]  /*02a0*/  @!P2 VIADD R3, R3, 0x1 ;  /* 0x000000010303a836 */ /* 0x000fe20000000000 */
[----:B------:R-:W-:Y:S02]  /*02b0*/  ISETP.NE.AND P2, PT, R0, RZ, PT ;  /* 0x000000ff0000720c */ /* 0x000fe40003f45270 */
[----:B------:R-:W-:Y:S02]  /*02c0*/  ISETP.GE.U32.AND P0, PT, R2, R7, PT ;  /* 0x000000070200720c */ /* 0x000fe40003f06070 */
[----:B------:R-:W-:Y:S02]  /*02d0*/  CS2R R6, SRZ ;  /* 0x0000000000067805 */ /* 0x000fe4000001ff00 */
[----:B------:R-:W-:-:S04]  /*02e0*/  LOP3.LUT R2, R5, R0, RZ, 0x3c, !PT ;  /* 0x0000000005027212 */ /* 0x000fc800078e3cff */
[----:B------:R-:W-:-:S05]  /*02f0*/  ISETP.GE.AND P1, PT, R2, RZ, PT ;  /* 0x000000ff0200720c */ /* 0x000fca0003f26270 */
[----:B------:R-:W-:-:S08]  /*0300*/  @P0 VIADD R3, R3, 0x1 ;  /* 0x0000000103030836 */ /* 0x000fd00000000000 */
[----:B------:R-:W-:Y:S01]  /*0310*/  @!P1 IMAD.MOV R3, RZ, RZ, -R3 ;  /* 0x000000ffff039224 */ /* 0x000fe200078e0a03 */
[----:B------:R-:W-:-:S05]  /*0320*/  @!P2 LOP3.LUT R3, RZ, R0, RZ, 0x33, !PT ;  /* 0x00000000ff03a212 */ /* 0x000fca00078e33ff */
[----:B------:R-:W-:Y:S02]  /*0330*/  IMAD.MOV R2, RZ, RZ, -R3 ;  /* 0x000000ffff027224 */ /* 0x000fe400078e0a03 */
[----:B------:R-:W-:Y:S02]  /*0340*/  IMAD.SHL.U32 R44, R3, 0x100, RZ ;  /* 0x00000100032c7824 */ /* 0x000fe400078e00ff */
[----:B------:R-:W-:Y:S01]  /*0350*/  IMAD R0, R0, R2, R5 ;  /* 0x0000000200007224 */ /* 0x000fe200078e0205 */
[----:B------:R-:W-:-:S03]  /*0360*/  CS2R R4, SRZ ;  /* 0x0000000000047805 */ /* 0x000fc6000001ff00 */
[----:B------:R-:W-:Y:S01]  /*0370*/  IMAD.SHL.U32 R0, R0, 0x80, RZ ;  /* 0x0000008000007824 */ /* 0x000fe200078e00ff */
[----:B---34-:R-:W-:Y:S06]  /*0380*/  BRA.U !UP0, `(.L_x_0) ;  /* 0x00000011080c7547 */ /* 0x018fec000b800000 */
[----:B------:R-:W0:Y:S01]  /*0390*/  S2UR UR6, SR_CgaCtaId ;  /* 0x00000000000679c3 */ /* 0x000e220000008800 */
[----:B------:R-:W-:Y:S01]  /*03a0*/  UMOV UR4, 0x400 ;  /* 0x0000040000047882 */ /* 0x000fe20000000000 */
[----:B------:R-:W-:Y:S01]  /*03b0*/  SHF.R.U32.HI R11, RZ, 0x2, R45 ;  /* 0x00000002ff0b7819 */ /* 0x000fe2000001162d */
[----:B------:R-:W-:Y:S01]  /*03c0*/  UIADD3 UR5, UPT, UPT, UR4, 0x4000, URZ ;  /* 0x0000400004057890 */ /* 0x000fe2000fffe0ff */
[----:B------:R-:W-:Y:S01]  /*03d0*/  IMAD R39, R44, UR7, RZ ;  /* 0x000000072c277c24 */ /* 0x000fe2000f8e02ff */
[----:B------:R-:W-:Y:S01]  /*03e0*/  UISETP.GE.U32.AND UP1, UPT, UR7, 0x21, UPT ;  /* 0x000000210700788c */ /* 0x000fe2000bf26070 */
[----:B------:R-:W-:Y:S01]  /*03f0*/  LOP3.LUT R38, R11, 0xe0, RZ, 0xc0, !PT ;  /* 0x000000e00b267812 */ /* 0x000fe200078ec0ff */
[C---:B------:R-:W-:Y:S01]  /*0400*/  IMAD R52, R45.reuse, UR7, RZ ;  /* 0x000000072d347c24 */ /* 0x040fe2000f8e02ff */
[----:B------:R-:W1:Y:S01]  /*0410*/  LDC.64 R36, c[0x0][0x380] ;  /* 0x0000e000ff247b82 */ /* 0x000e620000000a00 */
[C---:B------:R-:W-:Y:S02]  /*0420*/  LOP3.LUT R11, R45.reuse, 0x60, RZ, 0xc0, !PT ;  /* 0x000000602d0b7812 */ /* 0x040fe400078ec0ff */
[----:B------:R-:W-:Y:S01]  /*0430*/  LOP3.LUT R46, R45, 0x1f, RZ, 0xc0, !PT ;  /* 0x0000001f2d2e7812 */ /* 0x000fe200078ec0ff */
[----:B------:R-:W-:-:S04]  /*0440*/  IMAD.SHL.U32 R52, R52, 0x2, RZ ;  /* 0x0000000234347824 */ /* 0x000fc800078e00ff */
[----:B------:R-:W2:Y:S01]  /*0450*/  LDC.64 R2, c[0x0][0x388] ;  /* 0x0000e200ff027b82 */ /* 0x000ea20000000a00 */
[----:B0-----:R-:W-:Y:S02]  /*0460*/  ULEA UR4, UR6, UR4, 0x18 ;  /* 0x0000000406047291 */ /* 0x001fe4000f8ec0ff */
[----:B------:R-:W-:Y:S02]  /*0470*/  ULEA UR5, UR6, UR5, 0x18 ;  /* 0x0000000506057291 */ /* 0x000fe4000f8ec0ff */
[----:B------:R-:W-:Y:S02]  /*0480*/  UIADD3 UR6, UPT, UPT, UR7, -0x1, URZ ;  /* 0xffffffff07067890 */ /* 0x000fe4000fffe0ff */
[----:B------:R-:W-:Y:S02]  /*0490*/  LEA R47, R38, UR4, 0x6 ;  /* 0x00000004262f7c11 */ /* 0x000fe4000f8e30ff */
[----:B------:R-:W-:Y:S01]  /*04a0*/  LEA R41, R11, UR5, 0x6 ;  /* 0x000000050b297c11 */ /* 0x000fe2000f8e30ff */
[----:B------:R-:W-:Y:S01]  /*04b0*/  IMAD R11, R0, UR7, RZ ;  /* 0x00000007000b7c24 */ /* 0x000fe2000f8e02ff */
[----:B------:R-:W-:Y:S01]  /*04c0*/  LEA R57, R45, UR4, 0x7 ;  /* 0x000000042d397c11 */ /* 0x000fe2000f8e38ff */
[----:B-1----:R-:W-:Y:S01]  /*04d0*/  IMAD.WIDE R36, R39, 0x2, R36 ;  /* 0x0000000227247825 */ /* 0x002fe200078e0224 */
[----:B------:R-:W-:Y:S01]  /*04e0*/  LEA R56, R45, UR5, 0x7 ;  /* 0x000000052d387c11 */ /* 0x000fe2000f8e38ff */
[----:B------:R-:W-:-:S02]  /*04f0*/  ULOP3.LUT UP0, URZ, UR6, 0x20, URZ, 0xc0, !UPT ;  /* 0x0000002006ff7892 */ /* 0x000fc4000f80c0ff */
[----:B------:R-:W-:Y:S02]  /*0500*/  IMAD R47, R46, 0x40, R47 ;  /* 0x000000402e2f7824 */ /* 0x000fe400078e022f */
[----:B--2---:R-:W-:-:S04]  /*0510*/  IMAD.WIDE R2, R11, 0x2, R2 ;  /* 0x000000020b027825 */ /* 0x004fc800078e0202 */
[----:B------:R-:W-:Y:S02]  /*0520*/  IMAD R46, R46, 0x40, R41 ;  /* 0x000000402e2e7824 */ /* 0x000fe400078e0229 */
[----:B------:R-:W-:Y:S02]  /*0530*/  IMAD.MOV.U32 R48, RZ, RZ, R36 ;  /* 0x000000ffff307224 */ /* 0x000fe400078e0024 */
[----:B------:R-:W-:Y:S02]  /*0540*/  IMAD.MOV.U32 R49, RZ, RZ, R37 ;  /* 0x000000ffff317224 */ /* 0x000fe400078e0025 */
[----:B------:R-:W-:Y:S01]  /*0550*/  IMAD.MOV.U32 R11, RZ, RZ, RZ ;  /* 0x000000ffff0b7224 */ /* 0x000fe200078e00ff */
[----:B------:R-:W-:Y:S06]  /*0560*/  BRA.U !UP1, `(.L_x_1) ;  /* 0x0000000909847547 */ /* 0x000fec000b800000 */
[----:B------:R-:W-:Y:S01]  /*0570*/  ULEA.HI UR6, UR6, 0x1, URZ, 0x1b ;  /* 0x0000000106067891 */ /* 0x000fe2000f8fd8ff */
[----:B------:R-:W-:Y:S02]  /*0580*/  CS2R R10, SRZ ;  /* 0x00000000000a7805 */ /* 0x000fe4000001ff00 */
[----:B------:R-:W-:Y:S02]  /*0590*/  CS2R R8, SRZ ;  /* 0x0000000000087805 */ /* 0x000fe4000001ff00 */
[----:B------:R-:W-:Y:S01]  /*05a0*/  CS2R R14, SRZ ;  /* 0x00000000000e7805 */ /* 0x000fe2000001ff00 */
[----:B------:R-:W-:Y:S01]  /*05b0*/  ULOP3.LUT UR6, UR6, 0xffffffe, URZ, 0xc0, !UPT ;  /* 0x0ffffffe06067892 */ /* 0x000fe2000f8ec0ff */
[----:B------:R-:W-:Y:S02]  /*05c0*/  CS2R R12, SRZ ;  /* 0x00000000000c7805 */ /* 0x000fe4000001ff00 */
[----:B------:R-:W-:Y:S02]  /*05d0*/  CS2R R34, SRZ ;  /* 0x0000000000227805 */ /* 0x000fe4000001ff00 */
[----:B------:R-:W-:-:S02]  /*05e0*/  CS2R R32, SRZ ;  /* 0x0000000000207805 */ /* 0x000fc4000001ff00 */
[----:B------:R-:W-:Y:S02]  /*05f0*/  CS2R R30, SRZ ;  /* 0x00000000001e7805 */ /* 0x000fe4000001ff00 */
        /* <DEDUP_REMOVED lines=8> */
[----:B------:R-:W-:Y:S01]  /*0680*/  CS2R R4, SRZ ;  /* 0x0000000000047805 */ /* 0x000fe2000001ff00 */
[----:B------:R-:W-:-:S12]  /*0690*/  UIADD3 UR6, UPT, UPT, -UR6, URZ, URZ ;  /* 0x000000ff06067290 */ /* 0x000fd8000fffe1ff */
.L_x_2:
[C---:B------:R-:W-:Y:S01]  /*06a0*/  ISETP.GE.U32.AND P1, PT, R45.reuse, 0x80, PT ;  /* 0x000000802d00780c */ /* 0x040fe20003f26070 */
[----:B------:R-:W-:Y:S01]  /*06b0*/  IMAD.MOV.U32 R58, RZ, RZ, R48 ;  /* 0x000000ffff3a7224 */ /* 0x000fe200078e0030 */
[----:B------:R-:W-:Y:S01]  /*06c0*/  ISETP.GE.U32.AND P0, PT, R45, 0x40, PT ;  /* 0x000000402d00780c */ /* 0x000fe20003f06070 */
[----:B------:R-:W-:Y:S02]  /*06d0*/  IMAD.MOV.U32 R59, RZ, RZ, R49 ;  /* 0x000000ffff3b7224 */ /* 0x000fe400078e0031 */
[----:B------:R-:W-:Y:S02]  /*06e0*/  IMAD.MOV.U32 R54, RZ, RZ, R2 ;  /* 0x000000ffff367224 */ /* 0x000fe400078e0002 */
[----:B------:R-:W-:Y:S02]  /*06f0*/  IMAD.MOV.U32 R55, RZ, RZ, R3 ;  /* 0x000000ffff377224 */ /* 0x000fe400078e0003 */
[----:B------:R-:W-:-:S04]  /*0700*/  IMAD.WIDE.U32 R50, R52, 0x2, R58 ;  /* 0x0000000234327825 */ /* 0x000fc800078e003a */
[----:B------:R-:W-:Y:S01]  /*0710*/  IMAD.WIDE.U32 R62, R52, 0x2, R54 ;  /* 0x00000002343e7825 */ /* 0x000fe200078e0036 */
[----:B------:R-:W2:Y:S04]  /*0720*/  @!P1 LDG.E.128 R36, desc[UR8][R50.64] ;  /* 0x0000000832249981 */ /* 0x000ea8000c1e1d00 */
[----:B------:R-:W3:Y:S04]  /*0730*/  @!P0 LDG.E.128 R40, desc[UR8][R62.64] ;  /* 0x000000083e288981 */ /* 0x000ee8000c1e1d00 */
[----:B--2---:R-:W-:Y:S01]  /*0740*/  @!P1 STS.128 [R57], R36 ;  /* 0x0000002439009388 */ /* 0x004fe20000000c00 */
[----:B------:R-:W-:-:S03]  /*0750*/  ISETP.GT.U32.AND P1, PT, R45, 0x3f, PT ;  /* 0x0000003f2d00780c */ /* 0x000fc60003f24070 */
[----:B---3--:R-:W-:Y:S01]  /*0760*/  @!P0 STS.128 [R56], R40 ;  /* 0x0000002838008388 */ /* 0x008fe20000000c00 */
[----:B------:R-:W-:Y:S01]  /*0770*/  BAR.SYNC.DEFER_BLOCKING 0x0 ;  /* 0x0000000000007b1d */ /* 0x000fe20000010000 */
[----:B------:R-:W-:-:S05]  /*0780*/  ISETP.GT.U32.AND P0, PT, R45, 0x7f, PT ;  /* 0x0000007f2d00780c */ /* 0x000fca0003f04070 */
[----:B------:R-:W-:Y:S04]  /*0790*/  LDSM.16.M88 R64, [R46] ;  /* 0x000000002e40783b */ /* 0x000fe80000000000 */
[----:B------:R-:W-:Y:S04]  /*07a0*/  LDSM.16.M88 R61, [R46+0x240] ;  /* 0x000240002e3d783b */ /* 0x000fe80000000000 */
[----:B------:R-:W-:Y:S04]  /*07b0*/  LDSM.16.M88 R60, [R46+0x480] ;  /* 0x000480002e3c783b */ /* 0x000fe80000000000 */
[----:B------:R-:W-:Y:S04]  /*07c0*/  LDSM.16.M88 R53, [R46+0x6c0] ;  /* 0x0006c0002e35783b */ /* 0x000fe80000000000 */
[----:B------:R-:W0:Y:S04]  /*07d0*/  LDSM.16.M88.2 R2, [R47+0x440] ;  /* 0x000440002f02783b */ /* 0x000e280000000100 */
[----:B------:R-:W1:Y:S04]  /*07e0*/  LDSM.16.M88.2 R48, [R47] ;  /* 0x000000002f30783b */ /* 0x000e680000000100 */
[----:B------:R-:W-:Y:S04]  /*07f0*/  LDSM.16.M88 R41, [R46+0x10] ;  /* 0x000010002e29783b */ /* 0x000fe80000000000 */
[----:B------:R-:W2:Y:S04]  /*0800*/  LDSM.16.M88.2 R36, [R47+0x10] ;  /* 0x000010002f24783b */ /* 0x000ea80000000100 */
[----:B------:R-:W3:Y:S04]  /*0810*/  LDSM.16.M88 R40, [R46+0x250] ;  /* 0x000250002e28783b */ /* 0x000ee80000000000 */
[----:B------:R-:W4:Y:S04]  /*0820*/  LDSM.16.M88 R39, [R46+0x490] ;  /* 0x000490002e27783b */ /* 0x000f280000000000 */
[----:B------:R-:W5:Y:S04]  /*0830*/  LDSM.16.M88 R38, [R46+0x6d0] ;  /* 0x0006d0002e26783b */ /* 0x000f680000000000 */
[----:B------:R-:W-:Y:S04]  /*0840*/  LDSM.16.M88 R67, [R46+0x30] ;  /* 0x000030002e43783b */ /* 0x000fe80000000000 */
[----:B------:R-:W-:Y:S01]  /*0850*/  LDSM.16.M88 R65, [R46+0x270] ;  /* 0x000270002e41783b */ /* 0x000fe20000000000 */
[C---:B0-----:R-:W-:Y:S08]  /*0860*/  HMMA.1688.F32.BF16 R28, R2.reuse, R64, R28 ;  /* 0x00000040021c723c */ /* 0x041ff0000004101c */
[C---:B------:R-:W-:Y:S08]  /*0870*/  HMMA.1688.F32.BF16 R32, R2.reuse, R61, R32 ;  /* 0x0000003d0220723c */ /* 0x040ff00000041020 */
[C---:B------:R-:W-:Y:S08]  /*0880*/  HMMA.1688.F32.BF16 R12, R2.reuse, R60, R12 ;  /* 0x0000003c020c723c */ /* 0x040ff0000004100c */
[----:B------:R-:W-:Y:S01]  /*0890*/  HMMA.1688.F32.BF16 R8, R2, R53, R8 ;  /* 0x000000350208723c */ /* 0x000fe20000041008 */
[----:B------:R-:W0:Y:S07]  /*08a0*/  LDSM.16.M88.2 R2, [R47+0x450] ;  /* 0x000450002f02783b */ /* 0x000e2e0000000100 */
[C---:B-1----:R-:W-:Y:S01]  /*08b0*/  HMMA.1688.F32.BF16 R4, R48.reuse, R64, R4 ;  /* 0x000000403004723c */ /* 0x042fe20000041004 */
[----:B------:R-:W-:Y:S07]  /*08c0*/  LDSM.16.M88 R64, [R46+0x4b0] ;  /* 0x0004b0002e40783b */ /* 0x000fee0000000000 */
[C---:B------:R-:W-:Y:S01]  /*08d0*/  HMMA.1688.F32.BF16 R16, R48.reuse, R61, R16 ;  /* 0x0000003d3010723c */ /* 0x040fe20000041010 */
[----:B------:R-:W-:Y:S07]  /*08e0*/  LDSM.16.M88 R61, [R46+0x6f0] ;  /* 0x0006f0002e3d783b */ /* 0x000fee0000000000 */
[C---:B------:R-:W-:Y:S08]  /*08f0*/  HMMA.1688.F32.BF16 R20, R48.reuse, R60, R20 ;  /* 0x0000003c3014723c */ /* 0x040ff00000041014 */
[----:B------:R-:W-:Y:S08]  /*0900*/  HMMA.1688.F32.BF16 R24, R48, R53, R24 ;  /* 0x000000353018723c */ /* 0x000ff00000041018 */
[C---:B--2---:R-:W-:Y:S08]  /*0910*/  HMMA.1688.F32.BF16 R4, R36.reuse, R41, R4 ;  /* 0x000000292404723c */ /* 0x044ff00000041004 */
[C---:B---3--:R-:W-:Y:S08]  /*0920*/  HMMA.1688.F32.BF16 R16, R36.reuse, R40, R16 ;  /* 0x000000282410723c */ /* 0x048ff00000041010 */
[C---:B----4-:R-:W-:Y:S08]  /*0930*/  HMMA.1688.F32.BF16 R20, R36.reuse, R39, R20 ;  /* 0x000000272414723c */ /* 0x050ff00000041014 */
[----:B-----5:R-:W-:Y:S01]  /*0940*/  HMMA.1688.F32.BF16 R24, R36, R38, R24 ;  /* 0x000000262418723c */ /* 0x020fe20000041018 */
[----:B------:R-:W-:Y:S07]  /*0950*/  LDSM.16.M88.2 R36, [R47+0x20] ;  /* 0x000020002f24783b */ /* 0x000fee0000000100 */
[C---:B0-----:R-:W-:Y:S01]  /*0960*/  HMMA.1688.F32.BF16 R28, R2.reuse, R41, R28 ;  /* 0x00000029021c723c */ /* 0x041fe2000004101c */
[----:B------:R-:W0:Y:S07]  /*0970*/  LDSM.16.M88 R41, [R46+0x20] ;  /* 0x000020002e29783b */ /* 0x000e2e0000000000 */
[C---:B------:R-:W-:Y:S01]  /*0980*/  HMMA.1688.F32.BF16 R32, R2.reuse, R40, R32 ;  /* 0x000000280220723c */ /* 0x040fe20000041020 */
[----:B------:R-:W1:Y:S07]  /*0990*/  LDSM.16.M88 R40, [R46+0x260] ;  /* 0x000260002e28783b */ /* 0x000e6e0000000000 */
[C---:B------:R-:W-:Y:S01]  /*09a0*/  HMMA.1688.F32.BF16 R12, R2.reuse, R39, R12 ;  /* 0x00000027020c723c */ /* 0x040fe2000004100c */
[----:B------:R-:W2:Y:S07]  /*09b0*/  LDSM.16.M88 R39, [R46+0x4a0] ;  /* 0x0004a0002e27783b */ /* 0x000eae0000000000 */
[----:B------:R-:W-:Y:S01]  /*09c0*/  HMMA.1688.F32.BF16 R8, R2, R38, R8 ;  /* 0x000000260208723c */ /* 0x000fe20000041008 */
[----:B------:R-:W3:Y:S04]  /*09d0*/  LDSM.16.M88 R38, [R46+0x6e0] ;  /* 0x0006e0002e26783b */ /* 0x000ee80000000000 */
[----:B------:R-:W4:Y:S03]  /*09e0*/  LDSM.16.M88.2 R2, [R47+0x460] ;  /* 0x000460002f02783b */ /* 0x000f260000000100 */
[C---:B0-----:R-:W-:Y:S08]  /*09f0*/  HMMA.1688.F32.BF16 R4, R36.reuse, R41, R4 ;  /* 0x000000292404723c */ /* 0x041ff00000041004 */
[C---:B-1----:R-:W-:Y:S08]  /*0a00*/  HMMA.1688.F32.BF16 R16, R36.reuse, R40, R16 ;  /* 0x000000282410723c */ /* 0x042ff00000041010 */
[C---:B--2---:R-:W-:Y:S08]  /*0a10*/  HMMA.1688.F32.BF16 R20, R36.reuse, R39, R20 ;  /* 0x000000272414723c */ /* 0x044ff00000041014 */
[----:B---3--:R-:W-:Y:S08]  /*0a20*/  HMMA.1688.F32.BF16 R24, R36, R38, R24 ;  /* 0x000000262418723c */ /* 0x008ff00000041018 */
[C---:B----4-:R-:W-:Y:S08]  /*0a30*/  HMMA.1688.F32.BF16 R28, R2.reuse, R41, R28 ;  /* 0x00000029021c723c */ /* 0x050ff0000004101c */
[C---:B------:R-:W-:Y:S08]  /*0a40*/  HMMA.1688.F32.BF16 R32, R2.reuse, R40, R32 ;  /* 0x000000280220723c */ /* 0x040ff00000041020 */
[C---:B------:R-:W-:Y:S08]  /*0a50*/  HMMA.1688.F32.BF16 R12, R2.reuse, R39, R12 ;  /* 0x00000027020c723c */ /* 0x040ff0000004100c */
[----:B------:R-:W-:Y:S01]  /*0a60*/  HMMA.1688.F32.BF16 R8, R2, R38, R8 ;  /* 0x000000260208723c */ /* 0x000fe20000041008 */
[----:B------:R-:W0:Y:S04]  /*0a70*/  LDSM.16.M88.2 R2, [R47+0x30] ;  /* 0x000030002f02783b */ /* 0x000e280000000100 */
[----:B------:R-:W1:Y:S01]  /*0a80*/  LDSM.16.M88.2 R38, [R47+0x470] ;  /* 0x000470002f26783b */ /* 0x000e620000000100 */
[----:B------:R-:W-:Y:S06]  /*0a90*/  BAR.SYNC.DEFER_BLOCKING 0x0 ;  /* 0x0000000000007b1d */ /* 0x000fec0000010000 */
[----:B------:R-:W2:Y:S04]  /*0aa0*/  @!P0 LDG.E.128 R48, desc[UR8][R50.64+0x40] ;  /* 0x0000400832308981 */ /* 0x000ea8000c1e1d00 */
[----:B------:R-:W3:Y:S01]  /*0ab0*/  @!P1 LDG.E.128 R40, desc[UR8][R62.64+0x40] ;  /* 0x000040083e289981 */ /* 0x000ee2000c1e1d00 */
[----:B------:R-:W-:Y:S01]  /*0ac0*/  UIADD3 UR6, UPT, UPT, UR6, 0x2, URZ ;  /* 0x0000000206067890 */ /* 0x000fe2000fffe0ff */
[----:B0-----:R-:W-:Y:S03]  /*0ad0*/  HMMA.1688.F32.BF16 R4, R2, R67, R4 ;  /* 0x000000430204723c */ /* 0x001fe60000041004 */
[----:B------:R-:W-:-:S05]  /*0ae0*/  UISETP.NE.AND UP1, UPT, UR6, URZ, UPT ;  /* 0x000000ff0600728c */ /* 0x000fca000bf25270 */
[C---:B------:R-:W-:Y:S08]  /*0af0*/  HMMA.1688.F32.BF16 R16, R2.reuse, R65, R16 ;  /* 0x000000410210723c */ /* 0x040ff00000041010 */
[C---:B------:R-:W-:Y:S08]  /*0b00*/  HMMA.1688.F32.BF16 R20, R2.reuse, R64, R20 ;  /* 0x000000400214723c */ /* 0x040ff00000041014 */
[----:B------:R-:W-:Y:S08]  /*0b10*/  HMMA.1688.F32.BF16 R24, R2, R61, R24 ;  /* 0x0000003d0218723c */ /* 0x000ff00000041018 */
[C---:B-1----:R-:W-:Y:S08]  /*0b20*/  HMMA.1688.F32.BF16 R28, R38.reuse, R67, R28 ;  /* 0x00000043261c723c */ /* 0x042ff0000004101c */
[C---:B------:R-:W-:Y:S08]  /*0b30*/  HMMA.1688.F32.BF16 R32, R38.reuse, R65, R32 ;  /* 0x000000412620723c */ /* 0x040ff00000041020 */
[C---:B------:R-:W-:Y:S08]  /*0b40*/  HMMA.1688.F32.BF16 R12, R38.reuse, R64, R12 ;  /* 0x00000040260c723c */ /* 0x040ff0000004100c */
[----:B------:R-:W-:Y:S01]  /*0b50*/  HMMA.1688.F32.BF16 R8, R38, R61, R8 ;  /* 0x0000003d2608723c */ /* 0x000fe20000041008 */
[----:B--2---:R-:W-:Y:S04]  /*0b60*/  @!P0 STS.128 [R57], R48 ;  /* 0x0000003039008388 */ /* 0x004fe80000000c00 */
[----:B---3--:R-:W-:Y:S01]  /*0b70*/  @!P1 STS.128 [R56], R40 ;  /* 0x0000002838009388 */ /* 0x008fe20000000c00 */
[----:B------:R-:W-:Y:S06]  /*0b80*/  BAR.SYNC.DEFER_BLOCKING 0x0 ;  /* 0x0000000000007b1d */ /* 0x000fec0000010000 */
[----:B------:R-:W-:Y:S04]  /*0b90*/  LDSM.16.M88 R66, [R46] ;  /* 0x000000002e42783b */ /* 0x000fe80000000000 */
[----:B------:R-:W0:Y:S04]  /*0ba0*/  LDSM.16.M88.2 R36, [R47] ;  /* 0x000000002f24783b */ /* 0x000e280000000100 */
[----:B------:R-:W1:Y:S04]  /*0bb0*/  LDSM.16.M88 R60, [R46+0x240] ;  /* 0x000240002e3c783b */ /* 0x000e680000000000 */
[----:B------:R-:W2:Y:S04]  /*0bc0*/  LDSM.16.M88 R53, [R46+0x480] ;  /* 0x000480002e35783b */ /* 0x000ea80000000000 */
[----:B------:R-:W3:Y:S04]  /*0bd0*/  LDSM.16.M88 R49, [R46+0x6c0] ;  /* 0x0006c0002e31783b */ /* 0x000ee80000000000 */
[----:B------:R-:W4:Y:S04]  /*0be0*/  LDSM.16.M88.2 R2, [R47+0x440] ;  /* 0x000440002f02783b */ /* 0x000f280000000100 */
[----:B------:R-:W-:Y:S04]  /*0bf0*/  LDSM.16.M88 R61, [R46+0x10] ;  /* 0x000010002e3d783b */ /* 0x000fe80000000000 */
[----:B------:R-:W5:Y:S04]  /*0c00*/  LDSM.16.M88.2 R38, [R47+0x10] ;  /* 0x000010002f26783b */ /* 0x000f680000000100 */
[----:B------:R-:W5:Y:S04]  /*0c10*/  LDSM.16.M88 R51, [R46+0x250] ;  /* 0x000250002e33783b */ /* 0x000f680000000000 */
[----:B------:R-:W5:Y:S04]  /*0c20*/  LDSM.16.M88 R50, [R46+0x490] ;  /* 0x000490002e32783b */ /* 0x000f680000000000 */
[----:B------:R-:W5:Y:S01]  /*0c30*/  LDSM.16.M88 R48, [R46+0x6d0] ;  /* 0x0006d0002e30783b */ /* 0x000f620000000000 */
[C---:B0-----:R-:W-:Y:S03]  /*0c40*/  HMMA.1688.F32.BF16 R4, R36.reuse, R66, R4 ;  /* 0x000000422404723c */ /* 0x041fe60000041004 */
[----:B------:R-:W-:Y:S04]  /*0c50*/  LDSM.16.M88 R43, [R46+0x20] ;  /* 0x000020002e2b783b */ /* 0x000fe80000000000 */
[----:B------:R-:W-:Y:S01]  /*0c60*/  LDSM.16.M88 R42, [R46+0x260] ;  /* 0x000260002e2a783b */ /* 0x000fe20000000000 */
[C---:B-1----:R-:W-:Y:S03]  /*0c70*/  HMMA.1688.F32.BF16 R16, R36.reuse, R60, R16 ;  /* 0x0000003c2410723c */ /* 0x042fe60000041010 */
[----:B------:R-:W-:Y:S04]  /*0c80*/  LDSM.16.M88 R41, [R46+0x4a0] ;  /* 0x0004a0002e29783b */ /* 0x000fe80000000000 */
[----:B------:R-:W-:Y:S01]  /*0c90*/  LDSM.16.M88 R40, [R46+0x6e0] ;  /* 0x0006e0002e28783b */ /* 0x000fe20000000000 */
[C---:B--2---:R-:W-:Y:S08]  /*0ca0*/  HMMA.1688.F32.BF16 R20, R36.reuse, R53, R20 ;  /* 0x000000352414723c */ /* 0x044ff00000041014 */
[----:B---3--:R-:W-:Y:S01]  /*0cb0*/  HMMA.1688.F32.BF16 R24, R36, R49, R24 ;  /* 0x000000312418723c */ /* 0x008fe20000041018 */
[----:B------:R-:W0:Y:S07]  /*0cc0*/  LDSM.16.M88.2 R36, [R47+0x450] ;  /* 0x000450002f24783b */ /* 0x000e2e0000000100 */
[C---:B----4-:R-:W-:Y:S08]  /*0cd0*/  HMMA.1688.F32.BF16 R28, R2.reuse, R66, R28 ;  /* 0x00000042021c723c */ /* 0x050ff0000004101c */
[C---:B------:R-:W-:Y:S08]  /*0ce0*/  HMMA.1688.F32.BF16 R32, R2.reuse, R60, R32 ;  /* 0x0000003c0220723c */ /* 0x040ff00000041020 */
[C---:B------:R-:W-:Y:S08]  /*0cf0*/  HMMA.1688.F32.BF16 R12, R2.reuse, R53, R12 ;  /* 0x00000035020c723c */ /* 0x040ff0000004100c */
[----:B------:R-:W-:Y:S01]  /*0d00*/  HMMA.1688.F32.BF16 R8, R2, R49, R8 ;  /* 0x000000310208723c */ /* 0x000fe20000041008 */
[----:B------:R-:W1:Y:S04]  /*0d10*/  LDSM.16.M88.2 R2, [R47+0x20] ;  /* 0x000020002f02783b */ /* 0x000e680000000100 */
[----:B------:R-:W-:Y:S03]  /*0d20*/  LDSM.16.M88 R49, [R46+0x4b0] ;  /* 0x0004b0002e31783b */ /* 0x000fe60000000000 */
[C---:B-----5:R-:W-:Y:S08]  /*0d30*/  HMMA.1688.F32.BF16 R4, R38.reuse, R61, R4 ;  /* 0x0000003d2604723c */ /* 0x060ff00000041004 */
[C---:B------:R-:W-:Y:S08]  /*0d40*/  HMMA.1688.F32.BF16 R16, R38.reuse, R51, R16 ;  /* 0x000000332610723c */ /* 0x040ff00000041010 */
[C---:B------:R-:W-:Y:S08]  /*0d50*/  HMMA.1688.F32.BF16 R20, R38.reuse, R50, R20 ;  /* 0x000000322614723c */ /* 0x040ff00000041014 */
[----:B------:R-:W-:Y:S01]  /*0d60*/  HMMA.1688.F32.BF16 R24, R38, R48, R24 ;  /* 0x000000302618723c */ /* 0x000fe20000041018 */
[----:B------:R-:W2:Y:S07]  /*0d70*/  LDSM.16.M88.2 R38, [R47+0x460] ;  /* 0x000460002f26783b */ /* 0x000eae0000000100 */
[C---:B0-----:R-:W-:Y:S08]  /*0d80*/  HMMA.1688.F32.BF16 R28, R36.reuse, R61, R28 ;  /* 0x0000003d241c723c */ /* 0x041ff0000004101c */
[C---:B------:R-:W-:Y:S01]  /*0d90*/  HMMA.1688.F32.BF16 R32, R36.reuse, R51, R32 ;  /* 0x000000332420723c */ /* 0x040fe20000041020 */
[----:B------:R-:W-:Y:S07]  /*0da0*/  LDSM.16.M88 R51, [R46+0x30] ;  /* 0x000030002e33783b */ /* 0x000fee0000000000 */
[C---:B------:R-:W-:Y:S01]  /*0db0*/  HMMA.1688.F32.BF16 R12, R36.reuse, R50, R12 ;  /* 0x00000032240c723c */ /* 0x040fe2000004100c */
[----:B------:R-:W-:Y:S07]  /*0dc0*/  LDSM.16.M88 R50, [R46+0x270] ;  /* 0x000270002e32783b */ /* 0x000fee0000000000 */
[----:B------:R-:W-:Y:S01]  /*0dd0*/  HMMA.1688.F32.BF16 R8, R36, R48, R8 ;  /* 0x000000302408723c */ /* 0x000fe20000041008 */
[----:B------:R-:W0:Y:S04]  /*0de0*/  LDSM.16.M88.2 R36, [R47+0x30] ;  /* 0x000030002f24783b */ /* 0x000e280000000100 */
[----:B------:R-:W3:Y:S03]  /*0df0*/  LDSM.16.M88 R48, [R46+0x6f0] ;  /* 0x0006f0002e30783b */ /* 0x000ee60000000000 */
[C---:B-1----:R-:W-:Y:S08]  /*0e00*/  HMMA.1688.F32.BF16 R4, R2.reuse, R43, R4 ;  /* 0x0000002b0204723c */ /* 0x042ff00000041004 */
[C---:B------:R-:W-:Y:S08]  /*0e10*/  HMMA.1688.F32.BF16 R16, R2.reuse, R42, R16 ;  /* 0x0000002a0210723c */ /* 0x040ff00000041010 */
[C---:B------:R-:W-:Y:S08]  /*0e20*/  HMMA.1688.F32.BF16 R20, R2.reuse, R41, R20 ;  /* 0x000000290214723c */ /* 0x040ff00000041014 */
[----:B------:R-:W-:Y:S01]  /*0e30*/  HMMA.1688.F32.BF16 R24, R2, R40, R24 ;  /* 0x000000280218723c */ /* 0x000fe20000041018 */
[----:B------:R-:W1:Y:S07]  /*0e40*/  LDSM.16.M88.2 R2, [R47+0x470] ;  /* 0x000470002f02783b */ /* 0x000e6e0000000100 */
[C---:B--2---:R-:W-:Y:S08]  /*0e50*/  HMMA.1688.F32.BF16 R28, R38.reuse, R43, R28 ;  /* 0x0000002b261c723c */ /* 0x044ff0000004101c */
[C---:B------:R-:W-:Y:S08]  /*0e60*/  HMMA.1688.F32.BF16 R32, R38.reuse, R42, R32 ;  /* 0x0000002a2620723c */ /* 0x040ff00000041020 */
[C---:B------:R-:W-:Y:S08]  /*0e70*/  HMMA.1688.F32.BF16 R12, R38.reuse, R41, R12 ;  /* 0x00000029260c723c */ /* 0x040ff0000004100c */
[----:B------:R-:W-:Y:S08]  /*0e80*/  HMMA.1688.F32.BF16 R8, R38, R40, R8 ;  /* 0x000000282608723c */ /* 0x000ff00000041008 */
[C---:B0-----:R-:W-:Y:S08]  /*0e90*/  HMMA.1688.F32.BF16 R4, R36.reuse, R51, R4 ;  /* 0x000000332404723c */ /* 0x041ff00000041004 */
[C---:B------:R-:W-:Y:S08]  /*0ea0*/  HMMA.1688.F32.BF16 R16, R36.reuse, R50, R16 ;  /* 0x000000322410723c */ /* 0x040ff00000041010 */
[----:B---3--:R-:W-:Y:S08]  /*0eb0*/  HMMA.1688.F32.BF16 R24, R36, R48, R24 ;  /* 0x000000302418723c */ /* 0x008ff00000041018 */
[C---:B-1----:R-:W-:Y:S08]  /*0ec0*/  HMMA.1688.F32.BF16 R28, R2.reuse, R51, R28 ;  /* 0x00000033021c723c */ /* 0x042ff0000004101c */
[C---:B------:R-:W-:Y:S08]  /*0ed0*/  HMMA.1688.F32.BF16 R32, R2.reuse, R50, R32 ;  /* 0x000000320220723c */ /* 0x040ff00000041020 */
[C---:B------:R-:W-:Y:S08]  /*0ee0*/  HMMA.1688.F32.BF16 R12, R2.reuse, R49, R12 ;  /* 0x00000031020c723c */ /* 0x040ff0000004100c */
[----:B------:R-:W-:Y:S01]  /*0ef0*/  HMMA.1688.F32.BF16 R8, R2, R48, R8 ;  /* 0x000000300208723c */ /* 0x000fe20000041008 */
[----:B------:R-:W-:Y:S01]  /*0f00*/  BAR.SYNC.DEFER_BLOCKING 0x0 ;  /* 0x0000000000007b1d */ /* 0x000fe20000010000 */
[----:B------:R-:W-:-:S02]  /*0f10*/  IADD3 R48, P0, PT, R58, 0x80, RZ ;  /* 0x000000803a307810 */ /* 0x000fc40007f1e0ff */
[----:B------:R-:W-:-:S04]  /*0f20*/  IADD3 R2, P1, PT, R54, 0x80, RZ ;  /* 0x0000008036027810 */ /* 0x000fc80007f3e0ff */
[----:B------:R-:W-:Y:S01]  /*0f30*/  HMMA.1688.F32.BF16 R20, R36, R49, R20 ;  /* 0x000000312414723c */ /* 0x000fe20000041014 */
[----:B------:R-:W-:Y:S02]  /*0f40*/  IMAD.X R49, RZ, RZ, R59, P0 ;  /* 0x000000ffff317224 */ /* 0x000fe400000e063b */
[----:B------:R-:W-:Y:S01]  /*0f50*/  IMAD.X R3, RZ, RZ, R55, P1 ;  /* 0x000000ffff037224 */ /* 0x000fe200008e0637 */
[----:B------:R-:W-:-:S01]  /*0f60*/  NOP ;  /* 0x0000000000007918 */ /* 0x000fc20000000000 */
[----:B------:R-:W-:-:S15]  /*0f70*/  BRA.U UP1, `(.L_x_2) ;  /* 0xfffffff501c87547 */ /* 0x000fde000b83ffff */
.L_x_1:
[----:B------:R-:W-:Y:S05]  /*0f80*/  BRA.U UP0, `(.L_x_0) ;  /* 0x00000005000c7547 */ /* 0x000fea000b800000 */
[C---:B------:R-:W-:Y:S02]  /*0f90*/  ISETP.GT.U32.AND P0, PT, R45.reuse, 0x7f, PT ;  /* 0x0000007f2d00780c */ /* 0x040fe40003f04070 */
[----:B------:R-:W-:-:S11]  /*0fa0*/  ISETP.GT.U32.AND P1, PT, R45, 0x3f, PT ;  /* 0x0000003f2d00780c */ /* 0x000fd60003f24070 */
[----:B------:R-:W-:-:S04]  /*0fb0*/  @!P0 IMAD.WIDE.U32 R48, R52, 0x2, R48 ;  /* 0x0000000234308825 */ /* 0x000fc800078e0030 */
[----:B------:R-:W-:Y:S02]  /*0fc0*/  @!P1 IMAD.WIDE.U32 R52, R52, 0x2, R2 ;  /* 0x0000000234349825 */ /* 0x000fe400078e0002 */
[----:B------:R-:W2:Y:S04]  /*0fd0*/  @!P0 LDG.E.128 R48, desc[UR8][R48.64] ;  /* 0x0000000830308981 */ /* 0x000ea8000c1e1d00 */
[----:B------:R-:W3:Y:S04]  /*0fe0*/  @!P1 LDG.E.128 R52, desc[UR8][R52.64] ;  /* 0x0000000834349981 */ /* 0x000ee8000c1e1d00 */
        /* <DEDUP_REMOVED lines=13> */
[----:B------:R-:W5:Y:S04]  /*10c0*/  LDSM.16.M88 R48, [R46+0x6d0] ;  /* 0x0006d0002e30783b */ /* 0x000f680000000000 */
[----:B------:R-:W5:Y:S01]  /*10d0*/  LDSM.16.M88.2 R38, [R47+0x450] ;  /* 0x000450002f26783b */ /* 0x000f620000000100 */
[C---:B0-----:R-:W-:Y:S03]  /*10e0*/  HMMA.1688.F32.BF16 R4, R40.reuse, R60, R4 ;  /* 0x0000003c2804723c */ /* 0x041fe60000041004 */
[----:B------:R-:W-:Y:S04]  /*10f0*/  LDSM.16.M88 R56, [R46+0x20] ;  /* 0x000020002e38783b */ /* 0x000fe80000000000 */
[----:B------:R-:W-:Y:S01]  /*1100*/  LDSM.16.M88 R54, [R46+0x260] ;  /* 0x000260002e36783b */ /* 0x000fe20000000000 */
[C---:B-1----:R-:W-:Y:S03]  /*1110*/  HMMA.1688.F32.BF16 R16, R40.reuse, R59, R16 ;  /* 0x0000003b2810723c */ /* 0x042fe60000041010 */
[----:B------:R-:W-:Y:S04]  /*1120*/  LDSM.16.M88 R52, [R46+0x4a0] ;  /* 0x0004a0002e34783b */ /* 0x000fe80000000000 */
[----:B------:R-:W-:Y:S01]  /*1130*/  LDSM.16.M88 R50, [R46+0x6e0] ;  /* 0x0006e0002e32783b */ /* 0x000fe20000000000 */
[C---:B--2---:R-:W-:Y:S03]  /*1140*/  HMMA.1688.F32.BF16 R20, R40.reuse, R43, R20 ;  /* 0x0000002b2814723c */ /* 0x044fe60000041014 */
[----:B------:R-:W-:Y:S04]  /*1150*/  LDSM.16.M88 R55, [R46+0x30] ;  /* 0x000030002e37783b */ /* 0x000fe80000000000 */
[----:B------:R-:W-:Y:S01]  /*1160*/  LDSM.16.M88 R53, [R46+0x270] ;  /* 0x000270002e35783b */ /* 0x000fe20000000000 */
[----:B---3--:R-:W-:Y:S03]  /*1170*/  HMMA.1688.F32.BF16 R24, R40, R42, R24 ;  /* 0x0000002a2818723c */ /* 0x008fe60000041018 */
[----:B------:R-:W-:Y:S05]  /*1180*/  LDSM.16.M88.2 R40, [R47+0x30] ;  /* 0x000030002f28783b */ /* 0x000fea0000000100 */
[C---:B----4-:R-:W-:Y:S08]  /*1190*/  HMMA.1688.F32.BF16 R28, R36.reuse, R60, R28 ;  /* 0x0000003c241c723c */ /* 0x050ff0000004101c */
[C---:B------:R-:W-:Y:S08]  /*11a0*/  HMMA.1688.F32.BF16 R32, R36.reuse, R59, R32 ;  /* 0x0000003b2420723c */ /* 0x040ff00000041020 */
[C---:B------:R-:W-:Y:S08]  /*11b0*/  HMMA.1688.F32.BF16 R12, R36.reuse, R43, R12 ;  /* 0x0000002b240c723c */ /* 0x040ff0000004100c */
[----:B------:R-:W-:Y:S01]  /*11c0*/  HMMA.1688.F32.BF16 R8, R36, R42, R8 ;  /* 0x0000002a2408723c */ /* 0x000fe20000041008 */
[----:B------:R-:W0:Y:S04]  /*11d0*/  LDSM.16.M88.2 R42, [R47+0x20] ;  /* 0x000020002f2a783b */ /* 0x000e280000000100 */
[----:B------:R-:W1:Y:S03]  /*11e0*/  LDSM.16.M88.2 R36, [R47+0x460] ;  /* 0x000460002f24783b */ /* 0x000e660000000100 */
[C---:B-----5:R-:W-:Y:S08]  /*11f0*/  HMMA.1688.F32.BF16 R4, R2.reuse, R58, R4 ;  /* 0x0000003a0204723c */ /* 0x060ff00000041004 */
[C---:B------:R-:W-:Y:S08]  /*1200*/  HMMA.1688.F32.BF16 R16, R2.reuse, R51, R16 ;  /* 0x000000330210723c */ /* 0x040ff00000041010 */
[C---:B------:R-:W-:Y:S08]  /*1210*/  HMMA.1688.F32.BF16 R20, R2.reuse, R49, R20 ;  /* 0x000000310214723c */ /* 0x040ff00000041014 */
[----:B------:R-:W-:Y:S01]  /*1220*/  HMMA.1688.F32.BF16 R24, R2, R48, R24 ;  /* 0x000000300218723c */ /* 0x000fe20000041018 */
[----:B------:R-:W-:Y:S07]  /*1230*/  LDSM.16.M88.2 R2, [R47+0x470] ;  /* 0x000470002f02783b */ /* 0x000fee0000000100 */
[C---:B------:R-:W-:Y:S01]  /*1240*/  HMMA.1688.F32.BF16 R32, R38.reuse, R51, R32 ;  /* 0x000000332620723c */ /* 0x040fe20000041020 */
[----:B------:R-:W2:Y:S07]  /*1250*/  LDSM.16.M88 R51, [R46+0x4b0] ;  /* 0x0004b0002e33783b */ /* 0x000eae0000000000 */
[C---:B------:R-:W-:Y:S01]  /*1260*/  HMMA.1688.F32.BF16 R12, R38.reuse, R49, R12 ;  /* 0x00000031260c723c */ /* 0x040fe2000004100c */
[----:B------:R-:W3:Y:S07]  /*1270*/  LDSM.16.M88 R49, [R46+0x6f0] ;  /* 0x0006f0002e31783b */ /* 0x000eee0000000000 */
[C---:B------:R-:W-:Y:S08]  /*1280*/  HMMA.1688.F32.BF16 R28, R38.reuse, R58, R28 ;  /* 0x0000003a261c723c */ /* 0x040ff0000004101c */
[----:B------:R-:W-:Y:S08]  /*1290*/  HMMA.1688.F32.BF16 R8, R38, R48, R8 ;  /* 0x000000302608723c */ /* 0x000ff00000041008 */
[C---:B0-----:R-:W-:Y:S08]  /*12a0*/  HMMA.1688.F32.BF16 R4, R42.reuse, R56, R4 ;  /* 0x000000382a04723c */ /* 0x041ff00000041004 */
[C---:B------:R-:W-:Y:S08]  /*12b0*/  HMMA.1688.F32.BF16 R16, R42.reuse, R54, R16 ;  /* 0x000000362a10723c */ /* 0x040ff00000041010 */
[C---:B------:R-:W-:Y:S08]  /*12c0*/  HMMA.1688.F32.BF16 R20, R42.reuse, R52, R20 ;  /* 0x000000342a14723c */ /* 0x040ff00000041014 */
[----:B------:R-:W-:Y:S08]  /*12d0*/  HMMA.1688.F32.BF16 R24, R42, R50, R24 ;  /* 0x000000322a18723c */ /* 0x000ff00000041018 */
[C---:B-1----:R-:W-:Y:S08]  /*12e0*/  HMMA.1688.F32.BF16 R28, R36.reuse, R56, R28 ;  /* 0x00000038241c723c */ /* 0x042ff0000004101c */
[C---:B------:R-:W-:Y:S08]  /*12f0*/  HMMA.1688.F32.BF16 R32, R36.reuse, R54, R32 ;  /* 0x000000362420723c */ /* 0x040ff00000041020 */
[C---:B------:R-:W-:Y:S08]  /*1300*/  HMMA.1688.F32.BF16 R12, R36.reuse, R52, R12 ;  /* 0x00000034240c723c */ /* 0x040ff0000004100c */
[----:B------:R-:W-:Y:S08]  /*1310*/  HMMA.1688.F32.BF16 R8, R36, R50, R8 ;  /* 0x000000322408723c */ /* 0x000ff00000041008 */
[C---:B------:R-:W-:Y:S08]  /*1320*/  HMMA.1688.F32.BF16 R4, R40.reuse, R55, R4 ;  /* 0x000000372804723c */ /* 0x040ff00000041004 */
[C---:B------:R-:W-:Y:S08]  /*1330*/  HMMA.1688.F32.BF16 R16, R40.reuse, R53, R16 ;  /* 0x000000352810723c */ /* 0x040ff00000041010 */
[C---:B--2---:R-:W-:Y:S08]  /*1340*/  HMMA.1688.F32.BF16 R20, R40.reuse, R51, R20 ;  /* 0x000000332814723c */ /* 0x044ff00000041014 */
[----:B---3--:R-:W-:Y:S08]  /*1350*/  HMMA.1688.F32.BF16 R24, R40, R49, R24 ;  /* 0x000000312818723c */ /* 0x008ff00000041018 */
[C---:B------:R-:W-:Y:S08]  /*1360*/  HMMA.1688.F32.BF16 R28, R2.reuse, R55, R28 ;  /* 0x00000037021c723c */ /* 0x040ff0000004101c */
[C---:B------:R-:W-:Y:S08]  /*1370*/  HMMA.1688.F32.BF16 R32, R2.reuse, R53, R32 ;  /* 0x000000350220723c */ /* 0x040ff00000041020 */
[C---:B------:R-:W-:Y:S08]  /*1380*/  HMMA.1688.F32.BF16 R12, R2.reuse, R51, R12 ;  /* 0x00000033020c723c */ /* 0x040ff0000004100c */
[----:B------:R-:W-:Y:S01]  /*1390*/  HMMA.1688.F32.BF16 R8, R2, R49, R8 ;  /* 0x000000310208723c */ /* 0x000fe20000041008 */
[----:B------:R-:W-:-:S15]  /*13a0*/  BAR.SYNC.DEFER_BLOCKING 0x0 ;  /* 0x0000000000007b1d */ /* 0x000fde0000010000 */
[----:B------:R-:W-:-:S04]  /*13b0*/  NOP ;  /* 0x0000000000007918 */ /* 0x000fc80000000000 */
.L_x_0:
[----:B------:R-:W0:Y:S01]  /*13c0*/  LDC R2, c[0x0][0x39c] ;  /* 0x0000e700ff027b82 */ /* 0x000e220000000800 */
[----:B------:R-:W-:Y:S01]  /*13d0*/  LOP3.LUT R37, R45, 0x60, RZ, 0xc0, !PT ;  /* 0x000000602d257812 */ /* 0x000fe200078ec0ff */
[----:B------:R-:W1:Y:S01]  /*13e0*/  LDCU.64 UR4, c[0x0][0x390] ;  /* 0x00007200ff0477ac */ /* 0x000e620008000a00 */
[----:B------:R-:W-:Y:S02]  /*13f0*/  SHF.R.U32.HI R3, RZ, 0x2, R45 ;  /* 0x00000002ff037819 */ /* 0x000fe4000001162d */
[----:B------:R-:W-:Y:S01]  /*1400*/  F2FP.BF16.F32.PACK_AB R39, R5, R4 ;  /* 0x000000040527723e */ /* 0x000fe200000010ff */
[----:B------:R-:W-:Y:S01]  /*1410*/  IMAD.IADD R0, R0, 0x1, R37 ;  /* 0x0000000100007824 */ /* 0x000fe200078e0225 */
[C---:B------:R-:W-:Y:S01]  /*1420*/  LOP3.LUT R37, R45.reuse, 0x1f, RZ, 0xc0, !PT ;  /* 0x0000001f2d257812 */ /* 0x040fe200078ec0ff */
[----:B------:R-:W-:Y:S01]  /*1430*/  IMAD.SHL.U32 R45, R45, 0x2, RZ ;  /* 0x000000022d2d7824 */ /* 0x000fe200078e00ff */
[----:B------:R-:W-:Y:S02]  /*1440*/  LOP3.LUT R3, R3, 0xe0, RZ, 0xc0, !PT ;  /* 0x000000e003037812 */ /* 0x000fe400078ec0ff */
[----:B------:R-:W-:-:S02]  /*1450*/  SHF.R.U32.HI R37, RZ, 0x2, R37 ;  /* 0x00000002ff257819 */ /* 0x000fc40000011625 */
[----:B------:R-:W-:Y:S01]  /*1460*/  LOP3.LUT R45, R45, 0x6, RZ, 0xc0, !PT ;  /* 0x000000062d2d7812 */ /* 0x000fe200078ec0ff */
[----:B------:R-:W-:Y:S01]  /*1470*/  IMAD.IADD R3, R44, 0x1, R3 ;  /* 0x000000012c037824 */ /* 0x000fe200078e0203 */
[----:B------:R-:W-:Y:S02]  /*1480*/  F2FP.BF16.F32.PACK_AB R41, R7, R6 ;  /* 0x000000060729723e */ /* 0x000fe400000010ff */
[----:B------:R-:W-:Y:S02]  /*1490*/  F2FP.BF16.F32.PACK_AB R19, R19, R18 ;  /* 0x000000121313723e */ /* 0x000fe400000010ff */
[----:B------:R-:W-:Y:S02]  /*14a0*/  F2FP.BF16.F32.PACK_AB R21, R21, R20 ;  /* 0x000000141515723e */ /* 0x000fe400000010ff */
[----:B------:R-:W-:Y:S02]  /*14b0*/  F2FP.BF16.F32.PACK_AB R23, R23, R22 ;  /* 0x000000161717723e */ /* 0x000fe400000010ff */
[----:B------:R-:W-:Y:S01]  /*14c0*/  F2FP.BF16.F32.PACK_AB R25, R25, R24 ;  /* 0x000000181919723e */ /* 0x000fe200000010ff */
[----:B0-----:R-:W-:Y:S01]  /*14d0*/  IMAD R37, R37, R2, R45 ;  /* 0x0000000225257224 */ /* 0x001fe200078e022d */
[----:B------:R-:W-:Y:S01]  /*14e0*/  F2FP.BF16.F32.PACK_AB R27, R27, R26 ;  /* 0x0000001a1b1b723e */ /* 0x000fe200000010ff */
[----:B------:R-:W-:Y:S01]  /*14f0*/  IMAD R0, R3, R2, R0 ;  /* 0x0000000203007224 */ /* 0x000fe200078e0200 */
[----:B------:R-:W-:-:S02]  /*1500*/  F2FP.BF16.F32.PACK_AB R29, R29, R28 ;  /* 0x0000001c1d1d723e */ /* 0x000fc400000010ff */
[----:B------:R-:W-:Y:S02]  /*1510*/  SHF.R.S32.HI R3, RZ, 0x1f, R37 ;  /* 0x0000001fff037819 */ /* 0x000fe40000011425 */
[----:B------:R-:W-:Y:S02]  /*1520*/  IADD3 R5, P0, PT, R0, R37, RZ ;  /* 0x0000002500057210 */ /* 0x000fe40007f1e0ff */
[----:B------:R-:W-:Y:S01]  /*1530*/  F2FP.BF16.F32.PACK_AB R37, R17, R16 ;  /* 0x000000101125723e */ /* 0x000fe200000010ff */
[----:B------:R-:W-:Y:S01]  /*1540*/  IMAD.SHL.U32 R17, R2, 0x8, RZ ;  /* 0x0000000802117824 */ /* 0x000fe200078e00ff */
[----:B------:R-:W-:Y:S02]  /*1550*/  LEA.HI.X.SX32 R0, R0, R3, 0x1, P0 ;  /* 0x0000000300007211 */ /* 0x000fe400000f0eff */
[----:B-1----:R-:W-:Y:S02]  /*1560*/  LEA R4, P0, R5, UR4, 0x1 ;  /* 0x0000000405047c11 */ /* 0x002fe4000f8008ff */
[----:B------:R-:W-:-:S02]  /*1570*/  F2FP.BF16.F32.PACK_AB R43, R9, R8 ;  /* 0x00000008092b723e */ /* 0x000fc400000010ff */
[----:B------:R-:W-:Y:S02]  /*1580*/  LEA.HI.X R5, R5, UR5, R0, 0x1, P0 ;  /* 0x0000000505057c11 */ /* 0x000fe400080f0c00 */
[----:B------:R-:W-:Y:S02]  /*1590*/  F2FP.BF16.F32.PACK_AB R31, R31, R30 ;  /* 0x0000001e1f1f723e */ /* 0x000fe400000010ff */
[----:B------:R-:W-:Y:S01]  /*15a0*/  F2FP.BF16.F32.PACK_AB R33, R33, R32 ;  /* 0x000000202121723e */ /* 0x000fe200000010ff */
[----:B------:R-:W-:Y:S01]  /*15b0*/  IMAD.WIDE R6, R17, 0x2, R4 ;  /* 0x0000000211067825 */ /* 0x000fe200078e0204 */
[----:B------:R-:W-:Y:S01]  /*15c0*/  STG.E desc[UR8][R4.64], R39 ;  /* 0x0000002704007986 */ /* 0x000fe2000c101908 */
[----:B------:R-:W-:Y:S02]  /*15d0*/  F2FP.BF16.F32.PACK_AB R35, R35, R34 ;  /* 0x000000222323723e */ /* 0x000fe400000010ff */
[----:B------:R-:W-:Y:S01]  /*15e0*/  F2FP.BF16.F32.PACK_AB R13, R13, R12 ;  /* 0x0000000c0d0d723e */ /* 0x000fe200000010ff */
[----:B------:R-:W-:Y:S01]  /*15f0*/  STG.E desc[UR8][R6.64], R41 ;  /* 0x0000002906007986 */ /* 0x000fe2000c101908 */
[----:B------:R-:W-:Y:S01]  /*1600*/  IMAD.WIDE R2, R2, 0x10, R6 ;  /* 0x0000001002027825 */ /* 0x000fe200078e0206 */
[----:B------:R-:W-:-:S02]  /*1610*/  F2FP.BF16.F32.PACK_AB R15, R15, R14 ;  /* 0x0000000e0f0f723e */ /* 0x000fc400000010ff */
[----:B------:R-:W-:Y:S01]  /*1620*/  STG.E desc[UR8][R4.64+0x10], R37 ;  /* 0x0000102504007986 */ /* 0x000fe2000c101908 */
[----:B------:R-:W-:Y:S01]  /*1630*/  F2FP.BF16.F32.PACK_AB R11, R11, R10 ;  /* 0x0000000a0b0b723e */ /* 0x000fe200000010ff */
[----:B------:R-:W-:Y:S02]  /*1640*/  IMAD.WIDE R8, R17, 0x2, R2 ;  /* 0x0000000211087825 */ /* 0x000fe400078e0202 */
[----:B------:R-:W-:Y:S04]  /*1650*/  STG.E desc[UR8][R6.64+0x10], R19 ;  /* 0x0000101306007986 */ /* 0x000fe8000c101908 */
        /* <DEDUP_REMOVED lines=11> */
[----:B------:R-:W-:Y:S01]  /*1710*/  STG.E desc[UR8][R8.64+0x70], R11 ;  /* 0x0000700b08007986 */ /* 0x000fe2000c101908 */
[----:B------:R-:W-:Y:S05]  /*1720*/  EXIT ;  /* 0x000000000000794d */ /* 0x000fea0003800000 */
.L_x_3:
[----:B------:R-:W-:-:S00]  /*1730*/  BRA `(.L_x_3) ;  /* 0xfffffffc00fc7947 */ /* 0x000fc0000383ffff */
[----:B------:R-:W-:-:S00]  /*1740*/  NOP ;  /* 0x0000000000007918 */ /* 0x000fc00000000000 */
        /* <DEDUP_REMOVED lines=11> */
.L_x_4:


//--------------------- .nv.shared._Z16matmul_v1_kernelILi256ELi128ELi32ELi32ELi32ELi32E13__nv_bfloat16EvPKT5_S3_PS1_iii --------------------------
	.section	.nv.shared._Z16matmul_v1_kernelILi256ELi128ELi32ELi32ELi32ELi32E13__nv_bfloat16EvPKT5_S3_PS1_iii,"aw",@nobits
	.sectionflags	@""
	.align	2
.nv.shared._Z16matmul_v1_kernelILi256ELi128ELi32ELi32ELi32ELi32E13__nv_bfloat16EvPKT5_S3_PS1_iii:
	.zero		25600


//--------------------- .nv.shared.reserved.0     --------------------------
	.section	.nv.shared.reserved.0,"aw",@nobits
	.weak		__nv_reservedSMEM_offset_0_alias
	.size		__nv_reservedSMEM_offset_0_alias, 0, 64
	.other		__nv_reservedSMEM_offset_0_alias,@"STO_CUDA_RESERVED_SHARED STV_DEFAULT"
__nv_reservedSMEM_offset_0_alias:
	.zero		0
	.zero		64


//--------------------- .nv.constant0._Z16matmul_v1_kernelILi256ELi128ELi32ELi32ELi32ELi32E13__nv_bfloat16EvPKT5_S3_PS1_iii --------------------------
	.section	.nv.constant0._Z16matmul_v1_kernelILi256ELi128ELi32ELi32ELi32ELi32E13__nv_bfloat16EvPKT5_S3_PS1_iii,"a",@progbits
	.sectionflags	@""
	.align	4
.nv.constant0._Z16matmul_v1_kernelILi256ELi128ELi32ELi32ELi32ELi32E13__nv_bfloat16EvPKT5_S3_PS1_iii:
	.zero		932


//--------------------- SYMBOLS --------------------------

	.type		.nv.reservedSmem.offset0,@object
	.size		.nv.reservedSmem.offset0,0x4
	.type		.nv.reservedSmem.cap,@object
	.size		.nv.reservedSmem.cap,0x4
